	.target	sm_100a

	.elftype	@"ET_EXEC"


//--------------------- .note.nv.tkinfo           --------------------------
	.section	.note.nv.tkinfo,"",@"SHT_NOTE"
	.sectionflags	@"SHF_NOTE_NV_TKINFO"
	.tkinfo
        /*0018*/ 	.word	0x00000002
        /*0030*/ 	.string	""
        /*0030*/ 	.string	"ptxas"
        /*0030*/ 	.string	"Cuda compilation tools, release 13.0, V13.0.88"
        /*0030*/ 	.string	"Build cuda_13.0.r13.0/compiler.36424714_0"
        /*0030*/ 	.string	"-arch sm_100a -m 64 "



//--------------------- .note.nv.cuinfo           --------------------------
	.section	.note.nv.cuinfo,"",@"SHT_NOTE"
	.sectionflags	@"SHF_NOTE_NV_CUINFO"
        /*0018*/ 	.short	0x0002
        /*001a*/ 	.short	0x0064
        /*001c*/ 	.short	0x0082
	.zero		2


//--------------------- .nv.info                  --------------------------
	.section	.nv.info,"",@"SHT_CUDA_INFO"
	.align	4


	//----- nvinfo : EIATTR_REGCOUNT
	.align		4
        /*0000*/ 	.byte	0x04, 0x2f
        /*0002*/ 	.short	(.L_19 - .L_18)
	.align		4
.L_18:
        /*0004*/ 	.word	index@(_ZN7cutlass13device_kernelINS_4gemm6kernel13GemmUniversalIN4cute5tupleIJiiiiEEENS1_10collective13CollectiveMmaINS1_35MainloopSm100TmaUmmaWarpSpecializedILi9ELi2ELi4ENS5_IJNS4_1CILi1EEESB_SB_EEEEENS5_IJNSA_ILi64EEENSA_ILi256EEENSA_ILi32EEEEEENS_10bfloat16_tENS5_IJlSB_lEEESI_NS5_IJSB_llEEENS4_8TiledMMAINS4_8MMA_AtomIJNS4_20SM100_MMA_F16BF16_SSISI_SI_fLi64ELi256ELNS4_4UMMA5MajorE0ELSP_1ELNSO_7ScaleInE0ELSQ_0EEEEEENS4_6LayoutISC_NS5_IJNSA_ILi0EEESU_SU_EEEEENS5_IJNS4_10UnderscoreESX_SX_EEEEENS4_13SM90_TMA_LOADENS4_14ComposedLayoutINS4_7SwizzleILi2ELi4ELi3EEENS4_18smem_ptr_flag_bitsILi16EEENST_INS5_IJNSA_ILi8EEESG_EEENS5_IJSG_SB_EEEEEEEvNS4_8identityES10_NS11_INS12_ILi3ELi4ELi3EEES15_NST_INS5_IJSE_S16_EEENS5_IJSB_SE_EEEEEEEvS1B_EENS_8epilogue10collective18CollectiveEpilogueINS1I_23Sm100TmaWarpSpecializedILi4ELi2ELi32ELb1ELb0EEEJSH_NS5_IJNST_ISE_SB_EES1N_EEESI_SJ_SI_SJ_NS1I_6fusion15FusionCallbacksIS1M_NS1P_17LinearCombinationISI_fSI_fLNS_15FloatRoundStyleE2EEESH_S1O_JEEENS4_5SM1004TMEM4LOAD26SM100_TMEM_LOAD_16dp256b8xES10_NS11_IS1C_S15_NST_INS5_IJS16_SE_EEENS5_IJSE_SB_EEEEEEENS4_17SM75_U32x4_LDSM_NENS4_14SM90_TMA_STOREES22_NS4_17SM90_U32x4_STSM_NENS4_39AutoVectorizingCopyWithAssumedAlignmentILi128EEEEEEvvEEEEvNT_6ParamsE)
        /*0008*/ 	.word	0x00000070


	//----- nvinfo : EIATTR_FRAME_SIZE
	.align		4
.L_19:
        /*000c*/ 	.byte	0x04, 0x11
        /*000e*/ 	.short	(.L_21 - .L_20)
	.align		4
.L_20:
        /*0010*/ 	.word	index@($__internal_2_$__cuda_sm10x_tcgen05_guardrail_trap_unallocated_columns_being_dealloced)
        /*0014*/ 	.word	0x00000000


	//----- nvinfo : EIATTR_FRAME_SIZE
	.align		4
.L_21:
        /*0018*/ 	.byte	0x04, 0x11
        /*001a*/ 	.short	(.L_23 - .L_22)
	.align		4
.L_22:
        /*001c*/ 	.word	index@($__internal_1_$__cuda_sm10x_tcgen05_guardrail_trap_phase_invalid_during_alloc)
        /*0020*/ 	.word	0x00000000


	//----- nvinfo : EIATTR_FRAME_SIZE
	.align		4
.L_23:
        /*0024*/ 	.byte	0x04, 0x11
        /*0026*/ 	.short	(.L_25 - .L_24)
	.align		4
.L_24:
        /*0028*/ 	.word	index@($__internal_0_$__cuda_sm10x_tcgen05_guardrail_trap_col_being_dealloced_not_returned_by_alloc)
        /*002c*/ 	.word	0x00000000


	//----- nvinfo : EIATTR_FRAME_SIZE
	.align		4
.L_25:
        /*0030*/ 	.byte	0x04, 0x11
        /*0032*/ 	.short	(.L_27 - .L_26)
	.align		4
.L_26:
        /*0034*/ 	.word	index@(_ZN7cutlass13device_kernelINS_4gemm6kernel13GemmUniversalIN4cute5tupleIJiiiiEEENS1_10collective13CollectiveMmaINS1_35MainloopSm100TmaUmmaWarpSpecializedILi9ELi2ELi4ENS5_IJNS4_1CILi1EEESB_SB_EEEEENS5_IJNSA_ILi64EEENSA_ILi256EEENSA_ILi32EEEEEENS_10bfloat16_tENS5_IJlSB_lEEESI_NS5_IJSB_llEEENS4_8TiledMMAINS4_8MMA_AtomIJNS4_20SM100_MMA_F16BF16_SSISI_SI_fLi64ELi256ELNS4_4UMMA5MajorE0ELSP_1ELNSO_7ScaleInE0ELSQ_0EEEEEENS4_6LayoutISC_NS5_IJNSA_ILi0EEESU_SU_EEEEENS5_IJNS4_10UnderscoreESX_SX_EEEEENS4_13SM90_TMA_LOADENS4_14ComposedLayoutINS4_7SwizzleILi2ELi4ELi3EEENS4_18smem_ptr_flag_bitsILi16EEENST_INS5_IJNSA_ILi8EEESG_EEENS5_IJSG_SB_EEEEEEEvNS4_8identityES10_NS11_INS12_ILi3ELi4ELi3EEES15_NST_INS5_IJSE_S16_EEENS5_IJSB_SE_EEEEEEEvS1B_EENS_8epilogue10collective18CollectiveEpilogueINS1I_23Sm100TmaWarpSpecializedILi4ELi2ELi32ELb1ELb0EEEJSH_NS5_IJNST_ISE_SB_EES1N_EEESI_SJ_SI_SJ_NS1I_6fusion15FusionCallbacksIS1M_NS1P_17LinearCombinationISI_fSI_fLNS_15FloatRoundStyleE2EEESH_S1O_JEEENS4_5SM1004TMEM4LOAD26SM100_TMEM_LOAD_16dp256b8xES10_NS11_IS1C_S15_NST_INS5_IJS16_SE_EEENS5_IJSE_SB_EEEEEEENS4_17SM75_U32x4_LDSM_NENS4_14SM90_TMA_STOREES22_NS4_17SM90_U32x4_STSM_NENS4_39AutoVectorizingCopyWithAssumedAlignmentILi128EEEEEEvvEEEEvNT_6ParamsE)
        /*0038*/ 	.word	0x00000000


	//----- nvinfo : EIATTR_MIN_STACK_SIZE
	.align		4
.L_27:
        /*003c*/ 	.byte	0x04, 0x12
        /*003e*/ 	.short	(.L_29 - .L_28)
	.align		4
.L_28:
        /*0040*/ 	.word	index@(_ZN7cutlass13device_kernelINS_4gemm6kernel13GemmUniversalIN4cute5tupleIJiiiiEEENS1_10collective13CollectiveMmaINS1_35MainloopSm100TmaUmmaWarpSpecializedILi9ELi2ELi4ENS5_IJNS4_1CILi1EEESB_SB_EEEEENS5_IJNSA_ILi64EEENSA_ILi256EEENSA_ILi32EEEEEENS_10bfloat16_tENS5_IJlSB_lEEESI_NS5_IJSB_llEEENS4_8TiledMMAINS4_8MMA_AtomIJNS4_20SM100_MMA_F16BF16_SSISI_SI_fLi64ELi256ELNS4_4UMMA5MajorE0ELSP_1ELNSO_7ScaleInE0ELSQ_0EEEEEENS4_6LayoutISC_NS5_IJNSA_ILi0EEESU_SU_EEEEENS5_IJNS4_10UnderscoreESX_SX_EEEEENS4_13SM90_TMA_LOADENS4_14ComposedLayoutINS4_7SwizzleILi2ELi4ELi3EEENS4_18smem_ptr_flag_bitsILi16EEENST_INS5_IJNSA_ILi8EEESG_EEENS5_IJSG_SB_EEEEEEEvNS4_8identityES10_NS11_INS12_ILi3ELi4ELi3EEES15_NST_INS5_IJSE_S16_EEENS5_IJSB_SE_EEEEEEEvS1B_EENS_8epilogue10collective18CollectiveEpilogueINS1I_23Sm100TmaWarpSpecializedILi4ELi2ELi32ELb1ELb0EEEJSH_NS5_IJNST_ISE_SB_EES1N_EEESI_SJ_SI_SJ_NS1I_6fusion15FusionCallbacksIS1M_NS1P_17LinearCombinationISI_fSI_fLNS_15FloatRoundStyleE2EEESH_S1O_JEEENS4_5SM1004TMEM4LOAD26SM100_TMEM_LOAD_16dp256b8xES10_NS11_IS1C_S15_NST_INS5_IJS16_SE_EEENS5_IJSE_SB_EEEEEEENS4_17SM75_U32x4_LDSM_NENS4_14SM90_TMA_STOREES22_NS4_17SM90_U32x4_STSM_NENS4_39AutoVectorizingCopyWithAssumedAlignmentILi128EEEEEEvvEEEEvNT_6ParamsE)
        /*0044*/ 	.word	0x00000000
.L_29:


//--------------------- .nv.compat                --------------------------
	.section	.nv.compat,"",@"SHT_CUDA_COMPAT_INFO"
	.align	4
        /*0000*/ 	.byte	0x02, 0x09, 0x01, 0x00, 0x02, 0x02, 0x02, 0x00, 0x02, 0x05, 0x05, 0x00, 0x03, 0x07, 0x01, 0x01
        /*0010*/ 	.byte	0x02, 0x03, 0x01, 0x00, 0x02, 0x06, 0x01, 0x00, 0x04, 0x0b, 0x08, 0x00, 0x09, 0x00, 0x00, 0x00
        /*0020*/ 	.byte	0x00, 0x00, 0x00, 0x00


//--------------------- .nv.info._ZN7cutlass13device_kernelINS_4gemm6kernel13GemmUniversalIN4cute5tupleIJiiiiEEENS1_10collective13CollectiveMmaINS1_35MainloopSm100TmaUmmaWarpSpecializedILi9ELi2ELi4ENS5_IJNS4_1CILi1EEESB_SB_EEEEENS5_IJNSA_ILi64EEENSA_ILi256EEENSA_ILi32EEEEEENS_10bfloat16_tENS5_IJlSB_lEEESI_NS5_IJSB_llEEENS4_8TiledMMAINS4_8MMA_AtomIJNS4_20SM100_MMA_F16BF16_SSISI_SI_fLi64ELi256ELNS4_4UMMA5MajorE0ELSP_1ELNSO_7ScaleInE0ELSQ_0EEEEEENS4_6LayoutISC_NS5_IJNSA_ILi0EEESU_SU_EEEEENS5_IJNS4_10UnderscoreESX_SX_EEEEENS4_13SM90_TMA_LOADENS4_14ComposedLayoutINS4_7SwizzleILi2ELi4ELi3EEENS4_18smem_ptr_flag_bitsILi16EEENST_INS5_IJNSA_ILi8EEESG_EEENS5_IJSG_SB_EEEEEEEvNS4_8identityES10_NS11_INS12_ILi3ELi4ELi3EEES15_NST_INS5_IJSE_S16_EEENS5_IJSB_SE_EEEEEEEvS1B_EENS_8epilogue10collective18CollectiveEpilogueINS1I_23Sm100TmaWarpSpecializedILi4ELi2ELi32ELb1ELb0EEEJSH_NS5_IJNST_ISE_SB_EES1N_EEESI_SJ_SI_SJ_NS1I_6fusion15FusionCallbacksIS1M_NS1P_17LinearCombinationISI_fSI_fLNS_15FloatRoundStyleE2EEESH_S1O_JEEENS4_5SM1004TMEM4LOAD26SM100_TMEM_LOAD_16dp256b8xES10_NS11_IS1C_S15_NST_INS5_IJS16_SE_EEENS5_IJSE_SB_EEEEEEENS4_17SM75_U32x4_LDSM_NENS4_14SM90_TMA_STOREES22_NS4_17SM90_U32x4_STSM_NENS4_39AutoVectorizingCopyWithAssumedAlignmentILi128EEEEEEvvEEEEvNT_6ParamsE --------------------------
	.section	.nv.info._ZN7cutlass13device_kernelINS_4gemm6kernel13GemmUniversalIN4cute5tupleIJiiiiEEENS1_10collective13CollectiveMmaINS1_35MainloopSm100TmaUmmaWarpSpecializedILi9ELi2ELi4ENS5_IJNS4_1CILi1EEESB_SB_EEEEENS5_IJNSA_ILi64EEENSA_ILi256EEENSA_ILi32EEEEEENS_10bfloat16_tENS5_IJlSB_lEEESI_NS5_IJSB_llEEENS4_8TiledMMAINS4_8MMA_AtomIJNS4_20SM100_MMA_F16BF16_SSISI_SI_fLi64ELi256ELNS4_4UMMA5MajorE0ELSP_1ELNSO_7ScaleInE0ELSQ_0EEEEEENS4_6LayoutISC_NS5_IJNSA_ILi0EEESU_SU_EEEEENS5_IJNS4_10UnderscoreESX_SX_EEEEENS4_13SM90_TMA_LOADENS4_14ComposedLayoutINS4_7SwizzleILi2ELi4ELi3EEENS4_18smem_ptr_flag_bitsILi16EEENST_INS5_IJNSA_ILi8EEESG_EEENS5_IJSG_SB_EEEEEEEvNS4_8identityES10_NS11_INS12_ILi3ELi4ELi3EEES15_NST_INS5_IJSE_S16_EEENS5_IJSB_SE_EEEEEEEvS1B_EENS_8epilogue10collective18CollectiveEpilogueINS1I_23Sm100TmaWarpSpecializedILi4ELi2ELi32ELb1ELb0EEEJSH_NS5_IJNST_ISE_SB_EES1N_EEESI_SJ_SI_SJ_NS1I_6fusion15FusionCallbacksIS1M_NS1P_17LinearCombinationISI_fSI_fLNS_15FloatRoundStyleE2EEESH_S1O_JEEENS4_5SM1004TMEM4LOAD26SM100_TMEM_LOAD_16dp256b8xES10_NS11_IS1C_S15_NST_INS5_IJS16_SE_EEENS5_IJSE_SB_EEEEEEENS4_17SM75_U32x4_LDSM_NENS4_14SM90_TMA_STOREES22_NS4_17SM90_U32x4_STSM_NENS4_39AutoVectorizingCopyWithAssumedAlignmentILi128EEEEEEvvEEEEvNT_6ParamsE,"",@"SHT_CUDA_INFO"
	.sectionflags	@""
	.align	4


	//----- nvinfo : EIATTR_CUDA_API_VERSION
	.align		4
        /*0000*/ 	.byte	0x04, 0x37
        /*0002*/ 	.short	(.L_31 - .L_30)
.L_30:
        /*0004*/ 	.word	0x00000082


	//----- nvinfo : EIATTR_KPARAM_INFO
	.align		4
.L_31:
        /*0008*/ 	.byte	0x04, 0x17
        /*000a*/ 	.short	(.L_33 - .L_32)
.L_32:
        /*000c*/ 	.word	0x00000000
        /*0010*/ 	.short	0x0000
        /*0012*/ 	.short	0x0000
        /*0014*/ 	.byte	0x00, 0xf0, 0x01, 0x20


	//----- nvinfo : EIATTR_AT_ENTRY_FRAGMENTS
	.align		4
.L_33:
        /*0018*/ 	.byte	0x04, 0x4f
        /*001a*/ 	.short	(.L_35 - .L_34)


	//   ....[0]....
.L_34:
        /*001c*/ 	.word	0x00000006


	//----- nvinfo : EIATTR_RESERVED_SMEM_USED
	.align		4
.L_35:
        /*0020*/ 	.byte	0x01, 0x41
	.zero		2


	//----- nvinfo : EIATTR_SPARSE_MMA_MASK
	.align		4
        /*0024*/ 	.byte	0x03, 0x50
        /*0026*/ 	.short	0x0000


	//----- nvinfo : EIATTR_TCGEN05_1CTA_USED
	.align		4
        /*0028*/ 	.byte	0x01, 0x51
	.zero		2


	//----- nvinfo : EIATTR_MAXREG_COUNT
	.align		4
        /*002c*/ 	.byte	0x03, 0x1b
        /*002e*/ 	.short	0x00ff


	//----- nvinfo : EIATTR_NUM_BARRIERS
	.align		4
        /*0030*/ 	.byte	0x02, 0x4c
        /*0032*/ 	.byte	0x07
	.zero		1


	//----- nvinfo : EIATTR_EXTERNS
	.align		4
        /*0034*/ 	.byte	0x04, 0x0f
        /*0036*/ 	.short	(.L_37 - .L_36)


	//   ....[0]....
	.align		4
.L_36:
        /*0038*/ 	.word	index@(__assertfail)


	//----- nvinfo : EIATTR_MERCURY_ISA_VERSION
	.align		4
.L_37:
        /*003c*/ 	.byte	0x03, 0x5f
        /*003e*/ 	.short	0x0101


	//----- nvinfo : EIATTR_INT_WARP_WIDE_INSTR_OFFSETS
	.align		4
        /*0040*/ 	.byte	0x04, 0x31
        /*0042*/ 	.short	(.L_39 - .L_38)


	//   ....[0]....
.L_38:
        /*0044*/ 	.word	0x000020d0


	//   ....[1]....
        /*0048*/ 	.word	0x00003d60


	//   ....[2]....
        /*004c*/ 	.word	0x00003d90


	//   ....[3]....
        /*0050*/ 	.word	0x00003de0


	//   ....[4]....
        /*0054*/ 	.word	0x00004700


	//   ....[5]....
        /*0058*/ 	.word	0x00004760


	//   ....[6]....
        /*005c*/ 	.word	0x00004850


	//   ....[7]....
        /*0060*/ 	.word	0x000048c0


	//   ....[8]....
        /*0064*/ 	.word	0x000049d0


	//   ....[9]....
        /*0068*/ 	.word	0x00004a60


	//   ....[10]....
        /*006c*/ 	.word	0x00004c30


	//   ....[11]....
        /*0070*/ 	.word	0x00004d90


	//----- nvinfo : EIATTR_COOP_GROUP_MASK_REGIDS
	.align		4
.L_39:
        /*0074*/ 	.byte	0x04, 0x29
        /*0076*/ 	.short	(.L_41 - .L_40)


	//   ....[0]....
.L_40:
        /*0078*/ 	.word	0xffffffff


	//   ....[1]....
        /*007c*/ 	.word	0xffffffff


	//   ....[2]....
        /*0080*/ 	.word	0xffffffff


	//   ....[3]....
        /*0084*/ 	.word	0xffffffff


	//   ....[4]....
        /*0088*/ 	.word	0xffffffff


	//   ....[5]....
        /*008c*/ 	.word	0xffffffff


	//   ....[6]....
        /*0090*/ 	.word	0xffffffff


	//   ....[7]....
        /*0094*/ 	.word	0xffffffff


	//   ....[8]....
        /*0098*/ 	.word	0xffffffff


	//   ....[9]....
        /*009c*/ 	.word	0xffffffff


	//   ....[10]....
        /*00a0*/ 	.word	0xffffffff


	//   ....[11]....
        /*00a4*/ 	.word	0xffffffff


	//   ....[12]....
        /*00a8*/ 	.word	0xffffffff


	//----- nvinfo : EIATTR_COOP_GROUP_INSTR_OFFSETS
	.align		4
.L_41:
        /*00ac*/ 	.byte	0x04, 0x28
        /*00ae*/ 	.short	(.L_43 - .L_42)


	//   ....[0]....
.L_42:
        /*00b0*/ 	.word	0x00000090


	//   ....[1]....
        /*00b4*/ 	.word	0x000004d0


	//   ....[2]....
        /*00b8*/ 	.word	0x00000710


	//   ....[3]....
        /*00bc*/ 	.word	0x000008b0


	//   ....[4]....
        /*00c0*/ 	.word	0x000009b0


	//   ....[5]....
        /*00c4*/ 	.word	0x00000b20


	//   ....[6]....
        /*00c8*/ 	.word	0x00000cc0


	//   ....[7]....
        /*00cc*/ 	.word	0x00001fb0


	//   ....[8]....
        /*00d0*/ 	.word	0x00003060


	//   ....[9]....
        /*00d4*/ 	.word	0x00003270


	//   ....[10]....
        /*00d8*/ 	.word	0x000032a0


	//   ....[11]....
        /*00dc*/ 	.word	0x00003c50


	//   ....[12]....
        /*00e0*/ 	.word	0x00003e80


	//----- nvinfo : EIATTR_VRC_CTA_INIT_COUNT
	.align		4
.L_43:
        /*00e4*/ 	.byte	0x02, 0x4a
        /*00e6*/ 	.byte	0x80
	.zero		1


	//----- nvinfo : EIATTR_SYSCALL_OFFSETS
	.align		4
        /*00e8*/ 	.byte	0x04, 0x46
        /*00ea*/ 	.short	(.L_45 - .L_44)


	//   ....[0]....
.L_44:
        /*00ec*/ 	.word	0x00005840


	//   ....[1]....
        /*00f0*/ 	.word	0x00005930


	//   ....[2]....
        /*00f4*/ 	.word	0x00006160


	//   ....[3]....
        /*00f8*/ 	.word	0x00006e20


	//   ....[4]....
        /*00fc*/ 	.word	0x00007a80


	//   ....[5]....
        /*0100*/ 	.word	0x000086e0


	//----- nvinfo : EIATTR_MBARRIER_INSTR_OFFSETS
	.align		4
.L_45:
        /*0104*/ 	.byte	0x04, 0x39
        /*0106*/ 	.short	(.L_47 - .L_46)


	//   ....[0]....
.L_46:
        /*0108*/ 	.word	0x000005d0
        /*010c*/ 	.word	0x000000ff
        /*0110*/ 	.word	0x00000000
        /*0114*/ 	.short	0x0100
        /*0116*/ 	.byte	0x05
	.zero		1


	//   ....[1]....
        /*0118*/ 	.word	0x000005e0
        /*011c*/ 	.word	0x000000ff
        /*0120*/ 	.word	0x00000048
        /*0124*/ 	.short	0x0100
        /*0126*/ 	.byte	0x05
	.zero		1


	//   ....[2]....
        /*0128*/ 	.word	0x000005f0
        /*012c*/ 	.word	0x000000ff
        /*0130*/ 	.word	0x00000008
        /*0134*/ 	.short	0x0100
        /*0136*/ 	.byte	0x05
	.zero		1


	//   ....[3]....
        /*0138*/ 	.word	0x00000600
        /*013c*/ 	.word	0x000000ff
        /*0140*/ 	.word	0x00000050
        /*0144*/ 	.short	0x0100
        /*0146*/ 	.byte	0x05
	.zero		1


	//   ....[4]....
        /*0148*/ 	.word	0x00000610
        /*014c*/ 	.word	0x000000ff
        /*0150*/ 	.word	0x00000010
        /*0154*/ 	.short	0x0100
        /*0156*/ 	.byte	0x05
	.zero		1


	//   ....[5]....
        /*0158*/ 	.word	0x00000620
        /*015c*/ 	.word	0x000000ff
        /*0160*/ 	.word	0x00000058
        /*0164*/ 	.short	0x0100
        /*0166*/ 	.byte	0x05
	.zero		1


	//   ....[6]....
        /*0168*/ 	.word	0x00000630
        /*016c*/ 	.word	0x000000ff
        /*0170*/ 	.word	0x00000018
        /*0174*/ 	.short	0x0100
        /*0176*/ 	.byte	0x05
	.zero		1


	//   ....[7]....
        /*0178*/ 	.word	0x00000640
        /*017c*/ 	.word	0x000000ff
        /*0180*/ 	.word	0x00000060
        /*0184*/ 	.short	0x0100
        /*0186*/ 	.byte	0x05
	.zero		1


	//   ....[8]....
        /*0188*/ 	.word	0x00000650
        /*018c*/ 	.word	0x000000ff
        /*0190*/ 	.word	0x00000020
        /*0194*/ 	.short	0x0100
        /*0196*/ 	.byte	0x05
	.zero		1


	//   ....[9]....
        /*0198*/ 	.word	0x00000660
        /*019c*/ 	.word	0x000000ff
        /*01a0*/ 	.word	0x00000068
        /*01a4*/ 	.short	0x0100
        /*01a6*/ 	.byte	0x05
	.zero		1


	//   ....[10]....
        /*01a8*/ 	.word	0x00000670
        /*01ac*/ 	.word	0x000000ff
        /*01b0*/ 	.word	0x00000028
        /*01b4*/ 	.short	0x0100
        /*01b6*/ 	.byte	0x05
	.zero		1


	//   ....[11]....
        /*01b8*/ 	.word	0x00000680
        /*01bc*/ 	.word	0x000000ff
        /*01c0*/ 	.word	0x00000070
        /*01c4*/ 	.short	0x0100
        /*01c6*/ 	.byte	0x05
	.zero		1


	//   ....[12]....
        /*01c8*/ 	.word	0x00000690
        /*01cc*/ 	.word	0x000000ff
        /*01d0*/ 	.word	0x00000030
        /*01d4*/ 	.short	0x0100
        /*01d6*/ 	.byte	0x05
	.zero		1


	//   ....[13]....
        /*01d8*/ 	.word	0x000006a0
        /*01dc*/ 	.word	0x000000ff
        /*01e0*/ 	.word	0x00000078
        /*01e4*/ 	.short	0x0100
        /*01e6*/ 	.byte	0x05
	.zero		1


	//   ....[14]....
        /*01e8*/ 	.word	0x000006b0
        /*01ec*/ 	.word	0x000000ff
        /*01f0*/ 	.word	0x00000038
        /*01f4*/ 	.short	0x0100
        /*01f6*/ 	.byte	0x05
	.zero		1


	//   ....[15]....
        /*01f8*/ 	.word	0x000006c0
        /*01fc*/ 	.word	0x000000ff
        /*0200*/ 	.word	0x00000080
        /*0204*/ 	.short	0x0100
        /*0206*/ 	.byte	0x05
	.zero		1


	//   ....[16]....
        /*0208*/ 	.word	0x000006d0
        /*020c*/ 	.word	0x000000ff
        /*0210*/ 	.word	0x00000040
        /*0214*/ 	.short	0x0100
        /*0216*/ 	.byte	0x05
	.zero		1


	//   ....[17]....
        /*0218*/ 	.word	0x000006e0
        /*021c*/ 	.word	0x000000ff
        /*0220*/ 	.word	0x00000088
        /*0224*/ 	.short	0x0100
        /*0226*/ 	.byte	0x05
	.zero		1


	//   ....[18]....
        /*0228*/ 	.word	0x00000820
        /*022c*/ 	.word	0x000000ff
        /*0230*/ 	.word	0x00000090
        /*0234*/ 	.short	0x0100
        /*0236*/ 	.byte	0x07
	.zero		1


	//   ....[19]....
        /*0238*/ 	.word	0x00000830
        /*023c*/ 	.word	0x000000ff
        /*0240*/ 	.word	0x000000b0
        /*0244*/ 	.short	0x0100
        /*0246*/ 	.byte	0x07
	.zero		1


	//   ....[20]....
        /*0248*/ 	.word	0x00000840
        /*024c*/ 	.word	0x000000ff
        /*0250*/ 	.word	0x00000098
        /*0254*/ 	.short	0x0100
        /*0256*/ 	.byte	0x07
	.zero		1


	//   ....[21]....
        /*0258*/ 	.word	0x00000850
        /*025c*/ 	.word	0x000000ff
        /*0260*/ 	.word	0x000000b8
        /*0264*/ 	.short	0x0100
        /*0266*/ 	.byte	0x07
	.zero		1


	//   ....[22]....
        /*0268*/ 	.word	0x00000860
        /*026c*/ 	.word	0x000000ff
        /*0270*/ 	.word	0x000000a0
        /*0274*/ 	.short	0x0100
        /*0276*/ 	.byte	0x07
	.zero		1


	//   ....[23]....
        /*0278*/ 	.word	0x00000870
        /*027c*/ 	.word	0x000000ff
        /*0280*/ 	.word	0x000000c0
        /*0284*/ 	.short	0x0100
        /*0286*/ 	.byte	0x07
	.zero		1


	//   ....[24]....
        /*0288*/ 	.word	0x00000880
        /*028c*/ 	.word	0x000000ff
        /*0290*/ 	.word	0x000000a8
        /*0294*/ 	.short	0x0100
        /*0296*/ 	.byte	0x07
	.zero		1


	//   ....[25]....
        /*0298*/ 	.word	0x00000890
        /*029c*/ 	.word	0x000000ff
        /*02a0*/ 	.word	0x000000c8
        /*02a4*/ 	.short	0x0100
        /*02a6*/ 	.byte	0x07
	.zero		1


	//   ....[26]....
        /*02a8*/ 	.word	0x00000980
        /*02ac*/ 	.word	0x000000ff
        /*02b0*/ 	.word	0x000000d0
        /*02b4*/ 	.short	0x0100
        /*02b6*/ 	.byte	0x05
	.zero		1


	//   ....[27]....
        /*02b8*/ 	.word	0x00000990
        /*02bc*/ 	.word	0x000000ff
        /*02c0*/ 	.word	0x000000d8
        /*02c4*/ 	.short	0x0100
        /*02c6*/ 	.byte	0x05
	.zero		1


	//   ....[28]....
        /*02c8*/ 	.word	0x00000ad0
        /*02cc*/ 	.word	0x000000ff
        /*02d0*/ 	.word	0x000000e0
        /*02d4*/ 	.short	0x0100
        /*02d6*/ 	.byte	0x05
	.zero		1


	//   ....[29]....
        /*02d8*/ 	.word	0x00000ae0
        /*02dc*/ 	.word	0x000000ff
        /*02e0*/ 	.word	0x000000f0
        /*02e4*/ 	.short	0x0100
        /*02e6*/ 	.byte	0x05
	.zero		1


	//   ....[30]....
        /*02e8*/ 	.word	0x00000af0
        /*02ec*/ 	.word	0x000000ff
        /*02f0*/ 	.word	0x000000e8
        /*02f4*/ 	.short	0x0100
        /*02f6*/ 	.byte	0x05
	.zero		1


	//   ....[31]....
        /*02f8*/ 	.word	0x00000b00
        /*02fc*/ 	.word	0x000000ff
        /*0300*/ 	.word	0x000000f8
        /*0304*/ 	.short	0x0100
        /*0306*/ 	.byte	0x05
	.zero		1


	//   ....[32]....
        /*0308*/ 	.word	0x00000c30
        /*030c*/ 	.word	0x000000ff
        /*0310*/ 	.word	0x00000100
        /*0314*/ 	.short	0x0100
        /*0316*/ 	.byte	0x07
	.zero		1


	//   ....[33]....
        /*0318*/ 	.word	0x00000c40
        /*031c*/ 	.word	0x000000ff
        /*0320*/ 	.word	0x00000120
        /*0324*/ 	.short	0x0100
        /*0326*/ 	.byte	0x07
	.zero		1


	//   ....[34]....
        /*0328*/ 	.word	0x00000c50
        /*032c*/ 	.word	0x000000ff
        /*0330*/ 	.word	0x00000108
        /*0334*/ 	.short	0x0100
        /*0336*/ 	.byte	0x07
	.zero		1


	//   ....[35]....
        /*0338*/ 	.word	0x00000c60
        /*033c*/ 	.word	0x000000ff
        /*0340*/ 	.word	0x00000128
        /*0344*/ 	.short	0x0100
        /*0346*/ 	.byte	0x07
	.zero		1


	//   ....[36]....
        /*0348*/ 	.word	0x00000c70
        /*034c*/ 	.word	0x000000ff
        /*0350*/ 	.word	0x00000110
        /*0354*/ 	.short	0x0100
        /*0356*/ 	.byte	0x07
	.zero		1


	//   ....[37]....
        /*0358*/ 	.word	0x00000c80
        /*035c*/ 	.word	0x000000ff
        /*0360*/ 	.word	0x00000130
        /*0364*/ 	.short	0x0100
        /*0366*/ 	.byte	0x07
	.zero		1


	//   ....[38]....
        /*0368*/ 	.word	0x00000c90
        /*036c*/ 	.word	0x000000ff
        /*0370*/ 	.word	0x00000118
        /*0374*/ 	.short	0x0100
        /*0376*/ 	.byte	0x07
	.zero		1


	//   ....[39]....
        /*0378*/ 	.word	0x00000ca0
        /*037c*/ 	.word	0x000000ff
        /*0380*/ 	.word	0x00000138
        /*0384*/ 	.short	0x0100
        /*0386*/ 	.byte	0x07
	.zero		1


	//   ....[40]....
        /*0388*/ 	.word	0x00000d90
        /*038c*/ 	.word	0x000000ff
        /*0390*/ 	.word	0x00000140
        /*0394*/ 	.short	0x0100
        /*0396*/ 	.byte	0x05
	.zero		1


	//   ....[41]....
        /*0398*/ 	.word	0x00000da0
        /*039c*/ 	.word	0x000000ff
        /*03a0*/ 	.word	0x00000150
        /*03a4*/ 	.short	0x0100
        /*03a6*/ 	.byte	0x05
	.zero		1


	//   ....[42]....
        /*03a8*/ 	.word	0x00000db0
        /*03ac*/ 	.word	0x000000ff
        /*03b0*/ 	.word	0x00000148
        /*03b4*/ 	.short	0x0100
        /*03b6*/ 	.byte	0x05
	.zero		1


	//   ....[43]....
        /*03b8*/ 	.word	0x00000dc0
        /*03bc*/ 	.word	0x000000ff
        /*03c0*/ 	.word	0x00000158
        /*03c4*/ 	.short	0x0100
        /*03c6*/ 	.byte	0x05
	.zero		1


	//   ....[44]....
        /*03c8*/ 	.word	0x00001690
        /*03cc*/ 	.word	0x00000002
        /*03d0*/ 	.word	0x00000150
        /*03d4*/ 	.short	0x010a
        /*03d6*/ 	.byte	0xff
	.zero		1


	//   ....[45]....
        /*03d8*/ 	.word	0x000016c0
        /*03dc*/ 	.word	0x00000002
        /*03e0*/ 	.word	0x00000140
        /*03e4*/ 	.short	0x0101
        /*03e6*/ 	.byte	0xff
	.zero		1


	//   ....[46]....
        /*03e8*/ 	.word	0x00001790
        /*03ec*/ 	.word	0x000000ff
        /*03f0*/ 	.word	0x00000048
        /*03f4*/ 	.short	0x010a
        /*03f6*/ 	.byte	0x08
	.zero		1


	//   ....[47]....
        /*03f8*/ 	.word	0x00001860
        /*03fc*/ 	.word	0x000000ff
        /*0400*/ 	.word	0x00000048
        /*0404*/ 	.short	0x010a
        /*0406*/ 	.byte	0x29
	.zero		1


	//   ....[48]....
        /*0408*/ 	.word	0x000019b0
        /*040c*/ 	.word	0x000000ff
        /*0410*/ 	.word	0x00000048
        /*0414*/ 	.short	0x010a
        /*0416*/ 	.byte	0x08
	.zero		1


	//   ....[49]....
        /*0418*/ 	.word	0x00001bb0
        /*041c*/ 	.word	0x000000ff
        /*0420*/ 	.word	0x000000d8
        /*0424*/ 	.short	0x0101
        /*0426*/ 	.byte	0x04
	.zero		1


	//   ....[50]....
        /*0428*/ 	.word	0x00001bd0
        /*042c*/ 	.word	0x000000ff
        /*0430*/ 	.word	0x00000048
        /*0434*/ 	.short	0x010a
        /*0436*/ 	.byte	0x08
	.zero		1


	//   ....[51]....
        /*0438*/ 	.word	0x00001c80
        /*043c*/ 	.word	0x000000ff
        /*0440*/ 	.word	0x00000048
        /*0444*/ 	.short	0x010a
        /*0446*/ 	.byte	0x29
	.zero		1


	//   ....[52]....
        /*0448*/ 	.word	0x00001dd0
        /*044c*/ 	.word	0x000000ff
        /*0450*/ 	.word	0x00000048
        /*0454*/ 	.short	0x010a
        /*0456*/ 	.byte	0x08
	.zero		1


	//   ....[53]....
        /*0458*/ 	.word	0x00001fe0
        /*045c*/ 	.word	0x00000002
        /*0460*/ 	.word	0x000000e0
        /*0464*/ 	.short	0x010a
        /*0466*/ 	.byte	0xff
	.zero		1


	//   ....[54]....
        /*0468*/ 	.word	0x000020a0
        /*046c*/ 	.word	0x00000002
        /*0470*/ 	.word	0x00000000
        /*0474*/ 	.short	0x0101
        /*0476*/ 	.byte	0xff
	.zero		1


	//   ....[55]....
        /*0478*/ 	.word	0x00002600
        /*047c*/ 	.word	0x000000ff
        /*0480*/ 	.word	0x00000000
        /*0484*/ 	.short	0x010a
        /*0486*/ 	.byte	0x05
	.zero		1


	//   ....[56]....
        /*0488*/ 	.word	0x00002690
        /*048c*/ 	.word	0x000000ff
        /*0490*/ 	.word	0x00000000
        /*0494*/ 	.short	0x010a
        /*0496*/ 	.byte	0x05
	.zero		1


	//   ....[57]....
        /*0498*/ 	.word	0x00002720
        /*049c*/ 	.word	0x000000ff
        /*04a0*/ 	.word	0x00000000
        /*04a4*/ 	.short	0x010a
        /*04a6*/ 	.byte	0x05
	.zero		1


	//   ....[58]....
        /*04a8*/ 	.word	0x000027b0
        /*04ac*/ 	.word	0x000000ff
        /*04b0*/ 	.word	0x00000000
        /*04b4*/ 	.short	0x010a
        /*04b6*/ 	.byte	0x05
	.zero		1


	//   ....[59]....
        /*04b8*/ 	.word	0x00002840
        /*04bc*/ 	.word	0x000000ff
        /*04c0*/ 	.word	0x00000000
        /*04c4*/ 	.short	0x010a
        /*04c6*/ 	.byte	0x05
	.zero		1


	//   ....[60]....
        /*04c8*/ 	.word	0x000028d0
        /*04cc*/ 	.word	0x000000ff
        /*04d0*/ 	.word	0x00000000
        /*04d4*/ 	.short	0x010a
        /*04d6*/ 	.byte	0x05
	.zero		1


	//   ....[61]....
        /*04d8*/ 	.word	0x00002960
        /*04dc*/ 	.word	0x000000ff
        /*04e0*/ 	.word	0x00000000
        /*04e4*/ 	.short	0x010a
        /*04e6*/ 	.byte	0x05
	.zero		1


	//   ....[62]....
        /*04e8*/ 	.word	0x000029f0
        /*04ec*/ 	.word	0x000000ff
        /*04f0*/ 	.word	0x00000000
        /*04f4*/ 	.short	0x010a
        /*04f6*/ 	.byte	0x05
	.zero		1


	//   ....[63]....
        /*04f8*/ 	.word	0x00002a90
        /*04fc*/ 	.word	0x00000000
        /*0500*/ 	.word	0x00000000
        /*0504*/ 	.short	0x010a
        /*0506*/ 	.byte	0xff
	.zero		1


	//   ....[64]....
        /*0508*/ 	.word	0x00002bb0
        /*050c*/ 	.word	0x00000000
        /*0510*/ 	.word	0x00000140
        /*0514*/ 	.short	0x010a
        /*0516*/ 	.byte	0xff
	.zero		1


	//   ....[65]....
        /*0518*/ 	.word	0x00002c20
        /*051c*/ 	.word	0x00000000
        /*0520*/ 	.word	0x00000000
        /*0524*/ 	.short	0x0101
        /*0526*/ 	.byte	0xff
	.zero		1


	//   ....[66]....
        /*0528*/ 	.word	0x00002c40
        /*052c*/ 	.word	0x000000ff
        /*0530*/ 	.word	0x000000f0
        /*0534*/ 	.short	0x010a
        /*0536*/ 	.byte	0x05
	.zero		1


	//   ....[67]....
        /*0538*/ 	.word	0x00002d60
        /*053c*/ 	.word	0x00000000
        /*0540*/ 	.word	0x000000e0
        /*0544*/ 	.short	0x010a
        /*0546*/ 	.byte	0xff
	.zero		1


	//   ....[68]....
        /*0548*/ 	.word	0x00002e60
        /*054c*/ 	.word	0x00000000
        /*0550*/ 	.word	0x00000000
        /*0554*/ 	.short	0x0101
        /*0556*/ 	.byte	0xff
	.zero		1


	//   ....[69]....
        /*0558*/ 	.word	0x00002ef0
        /*055c*/ 	.word	0x000000ff
        /*0560*/ 	.word	0x000000f0
        /*0564*/ 	.short	0x0106
        /*0566*/ 	.byte	0x05
	.zero		1


	//   ....[70]....
        /*0568*/ 	.word	0x00002f10
        /*056c*/ 	.word	0x000000ff
        /*0570*/ 	.word	0x000000f0
        /*0574*/ 	.short	0x010a
        /*0576*/ 	.byte	0x05
	.zero		1


	//   ....[71]....
        /*0578*/ 	.word	0x00002fa0
        /*057c*/ 	.word	0x000000ff
        /*0580*/ 	.word	0x000000f0
        /*0584*/ 	.short	0x0106
        /*0586*/ 	.byte	0x04
	.zero		1


	//   ....[72]....
        /*0588*/ 	.word	0x00002fe0
        /*058c*/ 	.word	0x00000000
        /*0590*/ 	.word	0x000000f0
        /*0594*/ 	.short	0x010a
        /*0596*/ 	.byte	0xff
	.zero		1


	//   ....[73]....
        /*0598*/ 	.word	0x000034e0
        /*059c*/ 	.word	0x00000000
        /*05a0*/ 	.word	0x000000e0
        /*05a4*/ 	.short	0x010a
        /*05a6*/ 	.byte	0xff
	.zero		1


	//   ....[74]....
        /*05a8*/ 	.word	0x000035e0
        /*05ac*/ 	.word	0x00000003
        /*05b0*/ 	.word	0x00000000
        /*05b4*/ 	.short	0x0101
        /*05b6*/ 	.byte	0xff
	.zero		1


	//   ....[75]....
        /*05b8*/ 	.word	0x000035f0
        /*05bc*/ 	.word	0x000000ff
        /*05c0*/ 	.word	0x00000000
        /*05c4*/ 	.short	0x010a
        /*05c6*/ 	.byte	0x04
	.zero		1


	//   ....[76]....
        /*05c8*/ 	.word	0x00003670
        /*05cc*/ 	.word	0x000000ff
        /*05d0*/ 	.word	0x00000120
        /*05d4*/ 	.short	0x010a
        /*05d6*/ 	.byte	0x08
	.zero		1


	//   ....[77]....
        /*05d8*/ 	.word	0x00003750
        /*05dc*/ 	.word	0x000000ff
        /*05e0*/ 	.word	0x00000000
        /*05e4*/ 	.short	0x010a
        /*05e6*/ 	.byte	0x07
	.zero		1


	//   ....[78]....
        /*05e8*/ 	.word	0x00003890
        /*05ec*/ 	.word	0x000000ff
        /*05f0*/ 	.word	0x00000000
        /*05f4*/ 	.short	0x010a
        /*05f6*/ 	.byte	0x04
	.zero		1


	//   ....[79]....
        /*05f8*/ 	.word	0x00003a80
        /*05fc*/ 	.word	0x000000ff
        /*0600*/ 	.word	0x00000000
        /*0604*/ 	.short	0x010a
        /*0606*/ 	.byte	0x05
	.zero		1


	//   ....[80]....
        /*0608*/ 	.word	0x00003b10
        /*060c*/ 	.word	0x000000ff
        /*0610*/ 	.word	0x00000000
        /*0614*/ 	.short	0x010a
        /*0616*/ 	.byte	0x05
	.zero		1


	//   ....[81]....
        /*0618*/ 	.word	0x00003ba0
        /*061c*/ 	.word	0x000000ff
        /*0620*/ 	.word	0x00000000
        /*0624*/ 	.short	0x010a
        /*0626*/ 	.byte	0x05
	.zero		1


	//   ....[82]....
        /*0628*/ 	.word	0x00003c30
        /*062c*/ 	.word	0x000000ff
        /*0630*/ 	.word	0x00000000
        /*0634*/ 	.short	0x010a
        /*0636*/ 	.byte	0x07
	.zero		1


	//   ....[83]....
        /*0638*/ 	.word	0x000040b0
        /*063c*/ 	.word	0x00000000
        /*0640*/ 	.word	0x000000e0
        /*0644*/ 	.short	0x010a
        /*0646*/ 	.byte	0xff
	.zero		1


	//   ....[84]....
        /*0648*/ 	.word	0x00004170
        /*064c*/ 	.word	0x00000000
        /*0650*/ 	.word	0x00000000
        /*0654*/ 	.short	0x0101
        /*0656*/ 	.byte	0xff
	.zero		1


	//   ....[85]....
        /*0658*/ 	.word	0x00004490
        /*065c*/ 	.word	0x000000ff
        /*0660*/ 	.word	0x000000d8
        /*0664*/ 	.short	0x010a
        /*0666*/ 	.byte	0x07
	.zero		1


	//   ....[86]....
        /*0668*/ 	.word	0x00004680
        /*066c*/ 	.word	0x000000ff
        /*0670*/ 	.word	0x000000b0
        /*0674*/ 	.short	0x010a
        /*0676*/ 	.byte	0x07
	.zero		1


	//   ....[87]....
        /*0678*/ 	.word	0x00004800
        /*067c*/ 	.word	0x000000ff
        /*0680*/ 	.word	0x00000090
        /*0684*/ 	.short	0x010b
        /*0686*/ 	.byte	0x07
	.zero		1


	//   ....[88]....
        /*0688*/ 	.word	0x00004810
        /*068c*/ 	.word	0x000000ff
        /*0690*/ 	.word	0x00000000
        /*0694*/ 	.short	0x0101
        /*0696*/ 	.byte	0x08
	.zero		1


	//   ....[89]....
        /*0698*/ 	.word	0x00004820
        /*069c*/ 	.word	0x000000ff
        /*06a0*/ 	.word	0x000000b8
        /*06a4*/ 	.short	0x010a
        /*06a6*/ 	.byte	0x07
	.zero		1


	//   ....[90]....
        /*06a8*/ 	.word	0x00004970
        /*06ac*/ 	.word	0x000000ff
        /*06b0*/ 	.word	0x00000098
        /*06b4*/ 	.short	0x010b
        /*06b6*/ 	.byte	0x07
	.zero		1


	//   ....[91]....
        /*06b8*/ 	.word	0x00004980
        /*06bc*/ 	.word	0x000000ff
        /*06c0*/ 	.word	0x00000000
        /*06c4*/ 	.short	0x0101
        /*06c6*/ 	.byte	0x08
	.zero		1


	//   ....[92]....
        /*06c8*/ 	.word	0x00004990
        /*06cc*/ 	.word	0x000000ff
        /*06d0*/ 	.word	0x000000c0
        /*06d4*/ 	.short	0x010a
        /*06d6*/ 	.byte	0x07
	.zero		1


	//   ....[93]....
        /*06d8*/ 	.word	0x00004b10
        /*06dc*/ 	.word	0x000000ff
        /*06e0*/ 	.word	0x000000a0
        /*06e4*/ 	.short	0x010b
        /*06e6*/ 	.byte	0x07
	.zero		1


	//   ....[94]....
        /*06e8*/ 	.word	0x00004b50
        /*06ec*/ 	.word	0x000000ff
        /*06f0*/ 	.word	0x00000000
        /*06f4*/ 	.short	0x0101
        /*06f6*/ 	.byte	0x08
	.zero		1


	//   ....[95]....
        /*06f8*/ 	.word	0x00004b90
        /*06fc*/ 	.word	0x000000ff
        /*0700*/ 	.word	0x000000c8
        /*0704*/ 	.short	0x010a
        /*0706*/ 	.byte	0x07
	.zero		1


	//   ....[96]....
        /*0708*/ 	.word	0x00004dd0
        /*070c*/ 	.word	0x000000ff
        /*0710*/ 	.word	0x000000a8
        /*0714*/ 	.short	0x010b
        /*0716*/ 	.byte	0x07
	.zero		1


	//   ....[97]....
        /*0718*/ 	.word	0x00004df0
        /*071c*/ 	.word	0x000000ff
        /*0720*/ 	.word	0x00000000
        /*0724*/ 	.short	0x0101
        /*0726*/ 	.byte	0x0d
	.zero		1


	//   ....[98]....
        /*0728*/ 	.word	0x00004e20
        /*072c*/ 	.word	0x000000ff
        /*0730*/ 	.word	0x000000b0
        /*0734*/ 	.short	0x010a
        /*0736*/ 	.byte	0x07
	.zero		1


	//   ....[99]....
        /*0738*/ 	.word	0x00004e40
        /*073c*/ 	.word	0x000000ff
        /*0740*/ 	.word	0x000000b8
        /*0744*/ 	.short	0x010a
        /*0746*/ 	.byte	0x07
	.zero		1


	//   ....[100]....
        /*0748*/ 	.word	0x00004e60
        /*074c*/ 	.word	0x000000ff
        /*0750*/ 	.word	0x000000c0
        /*0754*/ 	.short	0x010a
        /*0756*/ 	.byte	0x07
	.zero		1


	//   ....[101]....
        /*0758*/ 	.word	0x00004ea0
        /*075c*/ 	.word	0x00000000
        /*0760*/ 	.word	0x000000c8
        /*0764*/ 	.short	0x010a
        /*0766*/ 	.byte	0xff
	.zero		1


	//   ....[102]....
        /*0768*/ 	.word	0x00005200
        /*076c*/ 	.word	0x00000000
        /*0770*/ 	.word	0x000000e0
        /*0774*/ 	.short	0x010a
        /*0776*/ 	.byte	0xff
	.zero		1


	//   ....[103]....
        /*0778*/ 	.word	0x00005310
        /*077c*/ 	.word	0x00000000
        /*0780*/ 	.word	0x00000000
        /*0784*/ 	.short	0x0101
        /*0786*/ 	.byte	0xff
	.zero		1


	//   ....[104]....
        /*0788*/ 	.word	0x00005d90
        /*078c*/ 	.word	0x000000ff
        /*0790*/ 	.word	0x00000090
        /*0794*/ 	.short	0x010a
        /*0796*/ 	.byte	0x24
	.zero		1


	//   ....[105]....
        /*0798*/ 	.word	0x00005dd0
        /*079c*/ 	.word	0x00000040
        /*07a0*/ 	.word	0x00000100
        /*07a4*/ 	.short	0x010a
        /*07a6*/ 	.byte	0xff
	.zero		1


	//   ....[106]....
        /*07a8*/ 	.word	0x00005f40
        /*07ac*/ 	.word	0x000000ff
        /*07b0*/ 	.word	0x00000090
        /*07b4*/ 	.short	0x010a
        /*07b6*/ 	.byte	0x24
	.zero		1


	//   ....[107]....
        /*07b8*/ 	.word	0x00006040
        /*07bc*/ 	.word	0x00000040
        /*07c0*/ 	.word	0x00000100
        /*07c4*/ 	.short	0x010a
        /*07c6*/ 	.byte	0xff
	.zero		1


	//   ....[108]....
        /*07c8*/ 	.word	0x00006b40
        /*07cc*/ 	.word	0x00000000
        /*07d0*/ 	.word	0x00000000
        /*07d4*/ 	.short	0x0101
        /*07d6*/ 	.byte	0xff
	.zero		1


	//   ....[109]....
        /*07d8*/ 	.word	0x00006b50
        /*07dc*/ 	.word	0x00000002
        /*07e0*/ 	.word	0x00000090
        /*07e4*/ 	.short	0x010a
        /*07e6*/ 	.byte	0xff
	.zero		1


	//   ....[110]....
        /*07e8*/ 	.word	0x00006c20
        /*07ec*/ 	.word	0x00000002
        /*07f0*/ 	.word	0x00000090
        /*07f4*/ 	.short	0x010a
        /*07f6*/ 	.byte	0xff
	.zero		1


	//   ....[111]....
        /*07f8*/ 	.word	0x000077a0
        /*07fc*/ 	.word	0x0000004a
        /*0800*/ 	.word	0x00000000
        /*0804*/ 	.short	0x0101
        /*0806*/ 	.byte	0xff
	.zero		1


	//   ....[112]....
        /*0808*/ 	.word	0x000077c0
        /*080c*/ 	.word	0x00000000
        /*0810*/ 	.word	0x00000090
        /*0814*/ 	.short	0x010a
        /*0816*/ 	.byte	0xff
	.zero		1


	//   ....[113]....
        /*0818*/ 	.word	0x00007880
        /*081c*/ 	.word	0x00000000
        /*0820*/ 	.word	0x00000090
        /*0824*/ 	.short	0x010a
        /*0826*/ 	.byte	0xff
	.zero		1


	//   ....[114]....
        /*0828*/ 	.word	0x00008400
        /*082c*/ 	.word	0x0000004a
        /*0830*/ 	.word	0x00000000
        /*0834*/ 	.short	0x0101
        /*0836*/ 	.byte	0xff
	.zero		1


	//   ....[115]....
        /*0838*/ 	.word	0x00008420
        /*083c*/ 	.word	0x00000002
        /*0840*/ 	.word	0x00000090
        /*0844*/ 	.short	0x010a
        /*0846*/ 	.byte	0xff
	.zero		1


	//   ....[116]....
        /*0848*/ 	.word	0x000084e0
        /*084c*/ 	.word	0x00000002
        /*0850*/ 	.word	0x00000090
        /*0854*/ 	.short	0x010a
        /*0856*/ 	.byte	0xff
	.zero		1


	//   ....[117]....
        /*0858*/ 	.word	0x00008900
        /*085c*/ 	.word	0x000000ff
        /*0860*/ 	.word	0x00000000
        /*0864*/ 	.short	0x0101
        /*0866*/ 	.byte	0x05
	.zero		1


	//   ....[118]....
        /*0868*/ 	.word	0x000090c0
        /*086c*/ 	.word	0x00000000
        /*0870*/ 	.word	0x00000000
        /*0874*/ 	.short	0x0101
        /*0876*/ 	.byte	0xff
	.zero		1


	//   ....[119]....
        /*0878*/ 	.word	0x00009330
        /*087c*/ 	.word	0x000000ff
        /*0880*/ 	.word	0x00000000
        /*0884*/ 	.short	0x0101
        /*0886*/ 	.byte	0x04
	.zero		1


	//   ....[120]....
        /*0888*/ 	.word	0x00009350
        /*088c*/ 	.word	0x00000002
        /*0890*/ 	.word	0x00000150
        /*0894*/ 	.short	0x010a
        /*0896*/ 	.byte	0xff
	.zero		1


	//   ....[121]....
        /*0898*/ 	.word	0x000093b0
        /*089c*/ 	.word	0x00000002
        /*08a0*/ 	.word	0x00000048
        /*08a4*/ 	.short	0x010a
        /*08a6*/ 	.byte	0xff
	.zero		1


	//   ....[122]....
        /*08a8*/ 	.word	0x00009410
        /*08ac*/ 	.word	0x00000002
        /*08b0*/ 	.word	0x00000048
        /*08b4*/ 	.short	0x010a
        /*08b6*/ 	.byte	0xff
	.zero		1


	//   ....[123]....
        /*08b8*/ 	.word	0x00009460
        /*08bc*/ 	.word	0x00000002
        /*08c0*/ 	.word	0x000000e0
        /*08c4*/ 	.short	0x010a
        /*08c6*/ 	.byte	0xff
	.zero		1


	//   ....[124]....
        /*08c8*/ 	.word	0x000094c0
        /*08cc*/ 	.word	0x00000000
        /*08d0*/ 	.word	0x00000000
        /*08d4*/ 	.short	0x010a
        /*08d6*/ 	.byte	0xff
	.zero		1


	//   ....[125]....
        /*08d8*/ 	.word	0x00009520
        /*08dc*/ 	.word	0x00000000
        /*08e0*/ 	.word	0x00000000
        /*08e4*/ 	.short	0x010a
        /*08e6*/ 	.byte	0xff
	.zero		1


	//   ....[126]....
        /*08e8*/ 	.word	0x00009580
        /*08ec*/ 	.word	0x00000000
        /*08f0*/ 	.word	0x00000000
        /*08f4*/ 	.short	0x010a
        /*08f6*/ 	.byte	0xff
	.zero		1


	//   ....[127]....
        /*08f8*/ 	.word	0x000095e0
        /*08fc*/ 	.word	0x00000000
        /*0900*/ 	.word	0x00000000
        /*0904*/ 	.short	0x010a
        /*0906*/ 	.byte	0xff
	.zero		1


	//   ....[128]....
        /*0908*/ 	.word	0x00009640
        /*090c*/ 	.word	0x00000000
        /*0910*/ 	.word	0x00000000
        /*0914*/ 	.short	0x010a
        /*0916*/ 	.byte	0xff
	.zero		1


	//   ....[129]....
        /*0918*/ 	.word	0x000096a0
        /*091c*/ 	.word	0x00000000
        /*0920*/ 	.word	0x00000000
        /*0924*/ 	.short	0x010a
        /*0926*/ 	.byte	0xff
	.zero		1


	//   ....[130]....
        /*0928*/ 	.word	0x00009700
        /*092c*/ 	.word	0x00000000
        /*0930*/ 	.word	0x00000000
        /*0934*/ 	.short	0x010a
        /*0936*/ 	.byte	0xff
	.zero		1


	//   ....[131]....
        /*0938*/ 	.word	0x00009760
        /*093c*/ 	.word	0x00000000
        /*0940*/ 	.word	0x00000000
        /*0944*/ 	.short	0x010a
        /*0946*/ 	.byte	0xff
	.zero		1


	//   ....[132]....
        /*0948*/ 	.word	0x000097b0
        /*094c*/ 	.word	0x00000000
        /*0950*/ 	.word	0x00000140
        /*0954*/ 	.short	0x010a
        /*0956*/ 	.byte	0xff
	.zero		1


	//   ....[133]....
        /*0958*/ 	.word	0x00009810
        /*095c*/ 	.word	0x00000000
        /*0960*/ 	.word	0x000000f0
        /*0964*/ 	.short	0x010a
        /*0966*/ 	.byte	0xff
	.zero		1


	//   ....[134]....
        /*0968*/ 	.word	0x00009860
        /*096c*/ 	.word	0x00000000
        /*0970*/ 	.word	0x000000e0
        /*0974*/ 	.short	0x010a
        /*0976*/ 	.byte	0xff
	.zero		1


	//   ....[135]....
        /*0978*/ 	.word	0x000098c0
        /*097c*/ 	.word	0x00000000
        /*0980*/ 	.word	0x000000f0
        /*0984*/ 	.short	0x010a
        /*0986*/ 	.byte	0xff
	.zero		1


	//   ....[136]....
        /*0988*/ 	.word	0x00009910
        /*098c*/ 	.word	0x00000000
        /*0990*/ 	.word	0x000000e0
        /*0994*/ 	.short	0x010a
        /*0996*/ 	.byte	0xff
	.zero		1


	//   ....[137]....
        /*0998*/ 	.word	0x00009970
        /*099c*/ 	.word	0x00000002
        /*09a0*/ 	.word	0x00000120
        /*09a4*/ 	.short	0x010a
        /*09a6*/ 	.byte	0xff
	.zero		1


	//   ....[138]....
        /*09a8*/ 	.word	0x000099d0
        /*09ac*/ 	.word	0x00000000
        /*09b0*/ 	.word	0x00000000
        /*09b4*/ 	.short	0x010a
        /*09b6*/ 	.byte	0xff
	.zero		1


	//   ....[139]....
        /*09b8*/ 	.word	0x00009a30
        /*09bc*/ 	.word	0x00000000
        /*09c0*/ 	.word	0x00000000
        /*09c4*/ 	.short	0x010a
        /*09c6*/ 	.byte	0xff
	.zero		1


	//   ....[140]....
        /*09c8*/ 	.word	0x00009a90
        /*09cc*/ 	.word	0x00000000
        /*09d0*/ 	.word	0x00000000
        /*09d4*/ 	.short	0x010a
        /*09d6*/ 	.byte	0xff
	.zero		1


	//   ....[141]....
        /*09d8*/ 	.word	0x00009af0
        /*09dc*/ 	.word	0x00000000
        /*09e0*/ 	.word	0x00000000
        /*09e4*/ 	.short	0x010a
        /*09e6*/ 	.byte	0xff
	.zero		1


	//   ....[142]....
        /*09e8*/ 	.word	0x00009b50
        /*09ec*/ 	.word	0x00000000
        /*09f0*/ 	.word	0x00000000
        /*09f4*/ 	.short	0x010a
        /*09f6*/ 	.byte	0xff
	.zero		1


	//   ....[143]....
        /*09f8*/ 	.word	0x00009ba0
        /*09fc*/ 	.word	0x00000000
        /*0a00*/ 	.word	0x000000e0
        /*0a04*/ 	.short	0x010a
        /*0a06*/ 	.byte	0xff
	.zero		1


	//   ....[144]....
        /*0a08*/ 	.word	0x00009c00
        /*0a0c*/ 	.word	0x00000000
        /*0a10*/ 	.word	0x000000d8
        /*0a14*/ 	.short	0x010a
        /*0a16*/ 	.byte	0xff
	.zero		1


	//   ....[145]....
        /*0a18*/ 	.word	0x00009c60
        /*0a1c*/ 	.word	0x00000000
        /*0a20*/ 	.word	0x000000b0
        /*0a24*/ 	.short	0x010a
        /*0a26*/ 	.byte	0xff
	.zero		1


	//   ....[146]....
        /*0a28*/ 	.word	0x00009cc0
        /*0a2c*/ 	.word	0x00000000
        /*0a30*/ 	.word	0x000000b8
        /*0a34*/ 	.short	0x010a
        /*0a36*/ 	.byte	0xff
	.zero		1


	//   ....[147]....
        /*0a38*/ 	.word	0x00009d20
        /*0a3c*/ 	.word	0x00000000
        /*0a40*/ 	.word	0x000000c0
        /*0a44*/ 	.short	0x010a
        /*0a46*/ 	.byte	0xff
	.zero		1


	//   ....[148]....
        /*0a48*/ 	.word	0x00009d80
        /*0a4c*/ 	.word	0x00000000
        /*0a50*/ 	.word	0x000000c8
        /*0a54*/ 	.short	0x010a
        /*0a56*/ 	.byte	0xff
	.zero		1


	//   ....[149]....
        /*0a58*/ 	.word	0x00009de0
        /*0a5c*/ 	.word	0x00000000
        /*0a60*/ 	.word	0x000000b0
        /*0a64*/ 	.short	0x010a
        /*0a66*/ 	.byte	0xff
	.zero		1


	//   ....[150]....
        /*0a68*/ 	.word	0x00009e40
        /*0a6c*/ 	.word	0x00000000
        /*0a70*/ 	.word	0x000000b8
        /*0a74*/ 	.short	0x010a
        /*0a76*/ 	.byte	0xff
	.zero		1


	//   ....[151]....
        /*0a78*/ 	.word	0x00009ea0
        /*0a7c*/ 	.word	0x00000000
        /*0a80*/ 	.word	0x000000c0
        /*0a84*/ 	.short	0x010a
        /*0a86*/ 	.byte	0xff
	.zero		1


	//   ....[152]....
        /*0a88*/ 	.word	0x00009ef0
        /*0a8c*/ 	.word	0x00000000
        /*0a90*/ 	.word	0x000000e0
        /*0a94*/ 	.short	0x010a
        /*0a96*/ 	.byte	0xff
	.zero		1


	//   ....[153]....
        /*0a98*/ 	.word	0x00009f50
        /*0a9c*/ 	.word	0x00000000
        /*0aa0*/ 	.word	0x00000090
        /*0aa4*/ 	.short	0x010a
        /*0aa6*/ 	.byte	0xff
	.zero		1


	//   ....[154]....
        /*0aa8*/ 	.word	0x00009fa0
        /*0aac*/ 	.word	0x00000040
        /*0ab0*/ 	.word	0x00000100
        /*0ab4*/ 	.short	0x010a
        /*0ab6*/ 	.byte	0xff
	.zero		1


	//   ....[155]....
        /*0ab8*/ 	.word	0x00009ff0
        /*0abc*/ 	.word	0x00000002
        /*0ac0*/ 	.word	0x00000090
        /*0ac4*/ 	.short	0x010a
        /*0ac6*/ 	.byte	0xff
	.zero		1


	//   ....[156]....
        /*0ac8*/ 	.word	0x0000a040
        /*0acc*/ 	.word	0x00000000
        /*0ad0*/ 	.word	0x00000090
        /*0ad4*/ 	.short	0x010a
        /*0ad6*/ 	.byte	0xff
	.zero		1


	//   ....[157]....
        /*0ad8*/ 	.word	0x0000a090
        /*0adc*/ 	.word	0x00000002
        /*0ae0*/ 	.word	0x00000090
        /*0ae4*/ 	.short	0x010a
        /*0ae6*/ 	.byte	0xff
	.zero		1


	//----- nvinfo : EIATTR_NUM_MBARRIERS
	.align		4
.L_47:
        /*0ae8*/ 	.byte	0x03, 0x38
        /*0aea*/ 	.short	0x002c


	//----- nvinfo : EIATTR_EXIT_INSTR_OFFSETS
	.align		4
        /*0aec*/ 	.byte	0x04, 0x1c
        /*0aee*/ 	.short	(.L_49 - .L_48)


	//   ....[0]....
.L_48:
        /*0af0*/ 	.word	0x00002ac0


	//   ....[1]....
        /*0af4*/ 	.word	0x00002fb0


	//   ....[2]....
        /*0af8*/ 	.word	0x00003010


	//   ....[3]....
        /*0afc*/ 	.word	0x00003e90


	//   ....[4]....
        /*0b00*/ 	.word	0x00004ed0


	//   ....[5]....
        /*0b04*/ 	.word	0x00004f10


	//   ....[6]....
        /*0b08*/ 	.word	0x00009220


	//   ....[7]....
        /*0b0c*/ 	.word	0x000092a0


	//   ....[8]....
        /*0b10*/ 	.word	0x000092d0


	//   ....[9]....
        /*0b14*/ 	.word	0x00009340


	//----- nvinfo : EIATTR_MAX_THREADS
	.align		4
.L_49:
        /*0b18*/ 	.byte	0x04, 0x05
        /*0b1a*/ 	.short	(.L_51 - .L_50)
.L_50:
        /*0b1c*/ 	.word	0x00000100
        /*0b20*/ 	.word	0x00000001
        /*0b24*/ 	.word	0x00000001


	//----- nvinfo : EIATTR_CRS_STACK_SIZE
	.align		4
.L_51:
        /*0b28*/ 	.byte	0x04, 0x1e
        /*0b2a*/ 	.short	(.L_53 - .L_52)
.L_52:
        /*0b2c*/ 	.word	0x00000000


	//----- nvinfo : EIATTR_CBANK_PARAM_SIZE
	.align		4
.L_53:
        /*0b30*/ 	.byte	0x03, 0x19
        /*0b32*/ 	.short	0x0800


	//----- nvinfo : EIATTR_PARAM_CBANK
	.align		4
        /*0b34*/ 	.byte	0x04, 0x0a
        /*0b36*/ 	.short	(.L_55 - .L_54)
	.align		4
.L_54:
        /*0b38*/ 	.word	index@(.nv.constant0._ZN7cutlass13device_kernelINS_4gemm6kernel13GemmUniversalIN4cute5tupleIJiiiiEEENS1_10collective13CollectiveMmaINS1_35MainloopSm100TmaUmmaWarpSpecializedILi9ELi2ELi4ENS5_IJNS4_1CILi1EEESB_SB_EEEEENS5_IJNSA_ILi64EEENSA_ILi256EEENSA_ILi32EEEEEENS_10bfloat16_tENS5_IJlSB_lEEESI_NS5_IJSB_llEEENS4_8TiledMMAINS4_8MMA_AtomIJNS4_20SM100_MMA_F16BF16_SSISI_SI_fLi64ELi256ELNS4_4UMMA5MajorE0ELSP_1ELNSO_7ScaleInE0ELSQ_0EEEEEENS4_6LayoutISC_NS5_IJNSA_ILi0EEESU_SU_EEEEENS5_IJNS4_10UnderscoreESX_SX_EEEEENS4_13SM90_TMA_LOADENS4_14ComposedLayoutINS4_7SwizzleILi2ELi4ELi3EEENS4_18smem_ptr_flag_bitsILi16EEENST_INS5_IJNSA_ILi8EEESG_EEENS5_IJSG_SB_EEEEEEEvNS4_8identityES10_NS11_INS12_ILi3ELi4ELi3EEES15_NST_INS5_IJSE_S16_EEENS5_IJSB_SE_EEEEEEEvS1B_EENS_8epilogue10collective18CollectiveEpilogueINS1I_23Sm100TmaWarpSpecializedILi4ELi2ELi32ELb1ELb0EEEJSH_NS5_IJNST_ISE_SB_EES1N_EEESI_SJ_SI_SJ_NS1I_6fusion15FusionCallbacksIS1M_NS1P_17LinearCombinationISI_fSI_fLNS_15FloatRoundStyleE2EEESH_S1O_JEEENS4_5SM1004TMEM4LOAD26SM100_TMEM_LOAD_16dp256b8xES10_NS11_IS1C_S15_NST_INS5_IJS16_SE_EEENS5_IJSE_SB_EEEEEEENS4_17SM75_U32x4_LDSM_NENS4_14SM90_TMA_STOREES22_NS4_17SM90_U32x4_STSM_NENS4_39AutoVectorizingCopyWithAssumedAlignmentILi128EEEEEEvvEEEEvNT_6ParamsE)
        /*0b3c*/ 	.short	0x0380
        /*0b3e*/ 	.short	0x0800


	//----- nvinfo : EIATTR_SW_WAR
	.align		4
.L_55:
        /*0b40*/ 	.byte	0x04, 0x36
        /*0b42*/ 	.short	(.L_57 - .L_56)
.L_56:
        /*0b44*/ 	.word	0x00000008
.L_57:


//--------------------- .nv.callgraph             --------------------------
	.section	.nv.callgraph,"",@"SHT_CUDA_CALLGRAPH"
	.align	4
	.sectionentsize	8
	.align		4
        /*0000*/ 	.word	0x00000000
	.align		4
        /*0004*/ 	.word	0xffffffff
	.align		4
        /*0008*/ 	.word	index@(_ZN7cutlass13device_kernelINS_4gemm6kernel13GemmUniversalIN4cute5tupleIJiiiiEEENS1_10collective13CollectiveMmaINS1_35MainloopSm100TmaUmmaWarpSpecializedILi9ELi2ELi4ENS5_IJNS4_1CILi1EEESB_SB_EEEEENS5_IJNSA_ILi64EEENSA_ILi256EEENSA_ILi32EEEEEENS_10bfloat16_tENS5_IJlSB_lEEESI_NS5_IJSB_llEEENS4_8TiledMMAINS4_8MMA_AtomIJNS4_20SM100_MMA_F16BF16_SSISI_SI_fLi64ELi256ELNS4_4UMMA5MajorE0ELSP_1ELNSO_7ScaleInE0ELSQ_0EEEEEENS4_6LayoutISC_NS5_IJNSA_ILi0EEESU_SU_EEEEENS5_IJNS4_10UnderscoreESX_SX_EEEEENS4_13SM90_TMA_LOADENS4_14ComposedLayoutINS4_7SwizzleILi2ELi4ELi3EEENS4_18smem_ptr_flag_bitsILi16EEENST_INS5_IJNSA_ILi8EEESG_EEENS5_IJSG_SB_EEEEEEEvNS4_8identityES10_NS11_INS12_ILi3ELi4ELi3EEES15_NST_INS5_IJSE_S16_EEENS5_IJSB_SE_EEEEEEEvS1B_EENS_8epilogue10collective18CollectiveEpilogueINS1I_23Sm100TmaWarpSpecializedILi4ELi2ELi32ELb1ELb0EEEJSH_NS5_IJNST_ISE_SB_EES1N_EEESI_SJ_SI_SJ_NS1I_6fusion15FusionCallbacksIS1M_NS1P_17LinearCombinationISI_fSI_fLNS_15FloatRoundStyleE2EEESH_S1O_JEEENS4_5SM1004TMEM4LOAD26SM100_TMEM_LOAD_16dp256b8xES10_NS11_IS1C_S15_NST_INS5_IJS16_SE_EEENS5_IJSE_SB_EEEEEEENS4_17SM75_U32x4_LDSM_NENS4_14SM90_TMA_STOREES22_NS4_17SM90_U32x4_STSM_NENS4_39AutoVectorizingCopyWithAssumedAlignmentILi128EEEEEEvvEEEEvNT_6ParamsE)
	.align		4
        /*000c*/ 	.word	index@(__assertfail)
	.align		4
        /*0010*/ 	.word	0x00000000
	.align		4
        /*0014*/ 	.word	0xfffffffe
	.align		4
        /*0018*/ 	.word	0x00000000
	.align		4
        /*001c*/ 	.word	0xfffffffd
	.align		4
        /*0020*/ 	.word	0x00000000
	.align		4
        /*0024*/ 	.word	0xfffffffc


//--------------------- .nv.constant4             --------------------------
	.section	.nv.constant4,"a",@progbits
	.align	8
	.align		8
.nv.constant4:
        /*0000*/ 	.dword	__assertfail
	.align		8
        /*0008*/ 	.dword	__unnamed_1
	.align		8
        /*0010*/ 	.dword	__unnamed_2
	.align		8
        /*0018*/ 	.dword	_ZN40_INTERNAL_a7939f4e_4_k_cu_187a0595_315024cuda3std3__45__cpo5beginE
	.align		8
        /*0020*/ 	.dword	_ZN40_INTERNAL_a7939f4e_4_k_cu_187a0595_315024cuda3std3__45__cpo3endE
	.align		8
        /*0028*/ 	.dword	_ZN40_INTERNAL_a7939f4e_4_k_cu_187a0595_315024cuda3std3__45__cpo6cbeginE
	.align		8
        /*0030*/ 	.dword	_ZN40_INTERNAL_a7939f4e_4_k_cu_187a0595_315024cuda3std3__45__cpo4cendE
	.align		8
        /*0038*/ 	.dword	_ZN40_INTERNAL_a7939f4e_4_k_cu_187a0595_315024cuda3std3__442_GLOBAL__N__a7939f4e_4_k_cu_187a0595_315026ignoreE
	.align		8
        /*0040*/ 	.dword	_ZN40_INTERNAL_a7939f4e_4_k_cu_187a0595_315024cuda3std3__419piecewise_constructE
	.align		8
        /*0048*/ 	.dword	_ZN40_INTERNAL_a7939f4e_4_k_cu_187a0595_315024cuda3std3__48in_placeE
	.align		8
        /*0050*/ 	.dword	_ZN40_INTERNAL_a7939f4e_4_k_cu_187a0595_315024cuda3std6ranges3__45__cpo4swapE
	.align		8
        /*0058*/ 	.dword	_ZN40_INTERNAL_a7939f4e_4_k_cu_187a0595_315024cuda3std6ranges3__45__cpo9iter_moveE
	.align		8
        /*0060*/ 	.dword	_ZN40_INTERNAL_a7939f4e_4_k_cu_187a0595_315024cute7productE
	.align		8
        /*0068*/ 	.dword	_ZN40_INTERNAL_a7939f4e_4_k_cu_187a0595_315024cute1_E
	.align		8
        /*0070*/ 	.dword	$str$25
	.align		8
        /*0078*/ 	.dword	$str$26
	.align		8
        /*0080*/ 	.dword	$str$27
	.align		8
        /*0088*/ 	.dword	$str$28


//--------------------- .text._ZN7cutlass13device_kernelINS_4gemm6kernel13GemmUniversalIN4cute5tupleIJiiiiEEENS1_10collective13CollectiveMmaINS1_35MainloopSm100TmaUmmaWarpSpecializedILi9ELi2ELi4ENS5_IJNS4_1CILi1EEESB_SB_EEEEENS5_IJNSA_ILi64EEENSA_ILi256EEENSA_ILi32EEEEEENS_10bfloat16_tENS5_IJlSB_lEEESI_NS5_IJSB_llEEENS4_8TiledMMAINS4_8MMA_AtomIJNS4_20SM100_MMA_F16BF16_SSISI_SI_fLi64ELi256ELNS4_4UMMA5MajorE0ELSP_1ELNSO_7ScaleInE0ELSQ_0EEEEEENS4_6LayoutISC_NS5_IJNSA_ILi0EEESU_SU_EEEEENS5_IJNS4_10UnderscoreESX_SX_EEEEENS4_13SM90_TMA_LOADENS4_14ComposedLayoutINS4_7SwizzleILi2ELi4ELi3EEENS4_18smem_ptr_flag_bitsILi16EEENST_INS5_IJNSA_ILi8EEESG_EEENS5_IJSG_SB_EEEEEEEvNS4_8identityES10_NS11_INS12_ILi3ELi4ELi3EEES15_NST_INS5_IJSE_S16_EEENS5_IJSB_SE_EEEEEEEvS1B_EENS_8epilogue10collective18CollectiveEpilogueINS1I_23Sm100TmaWarpSpecializedILi4ELi2ELi32ELb1ELb0EEEJSH_NS5_IJNST_ISE_SB_EES1N_EEESI_SJ_SI_SJ_NS1I_6fusion15FusionCallbacksIS1M_NS1P_17LinearCombinationISI_fSI_fLNS_15FloatRoundStyleE2EEESH_S1O_JEEENS4_5SM1004TMEM4LOAD26SM100_TMEM_LOAD_16dp256b8xES10_NS11_IS1C_S15_NST_INS5_IJS16_SE_EEENS5_IJSE_SB_EEEEEEENS4_17SM75_U32x4_LDSM_NENS4_14SM90_TMA_STOREES22_NS4_17SM90_U32x4_STSM_NENS4_39AutoVectorizingCopyWithAssumedAlignmentILi128EEEEEEvvEEEEvNT_6ParamsE --------------------------
	.section	.text._ZN7cutlass13device_kernelINS_4gemm6kernel13GemmUniversalIN4cute5tupleIJiiiiEEENS1_10collective13CollectiveMmaINS1_35MainloopSm100TmaUmmaWarpSpecializedILi9ELi2ELi4ENS5_IJNS4_1CILi1EEESB_SB_EEEEENS5_IJNSA_ILi64EEENSA_ILi256EEENSA_ILi32EEEEEENS_10bfloat16_tENS5_IJlSB_lEEESI_NS5_IJSB_llEEENS4_8TiledMMAINS4_8MMA_AtomIJNS4_20SM100_MMA_F16BF16_SSISI_SI_fLi64ELi256ELNS4_4UMMA5MajorE0ELSP_1ELNSO_7ScaleInE0ELSQ_0EEEEEENS4_6LayoutISC_NS5_IJNSA_ILi0EEESU_SU_EEEEENS5_IJNS4_10UnderscoreESX_SX_EEEEENS4_13SM90_TMA_LOADENS4_14ComposedLayoutINS4_7SwizzleILi2ELi4ELi3EEENS4_18smem_ptr_flag_bitsILi16EEENST_INS5_IJNSA_ILi8EEESG_EEENS5_IJSG_SB_EEEEEEEvNS4_8identityES10_NS11_INS12_ILi3ELi4ELi3EEES15_NST_INS5_IJSE_S16_EEENS5_IJSB_SE_EEEEEEEvS1B_EENS_8epilogue10collective18CollectiveEpilogueINS1I_23Sm100TmaWarpSpecializedILi4ELi2ELi32ELb1ELb0EEEJSH_NS5_IJNST_ISE_SB_EES1N_EEESI_SJ_SI_SJ_NS1I_6fusion15FusionCallbacksIS1M_NS1P_17LinearCombinationISI_fSI_fLNS_15FloatRoundStyleE2EEESH_S1O_JEEENS4_5SM1004TMEM4LOAD26SM100_TMEM_LOAD_16dp256b8xES10_NS11_IS1C_S15_NST_INS5_IJS16_SE_EEENS5_IJSE_SB_EEEEEEENS4_17SM75_U32x4_LDSM_NENS4_14SM90_TMA_STOREES22_NS4_17SM90_U32x4_STSM_NENS4_39AutoVectorizingCopyWithAssumedAlignmentILi128EEEEEEvvEEEEvNT_6ParamsE,"ax",@progbits
	.align	128
.text._ZN7cutlass13device_kernelINS_4gemm6kernel13GemmUniversalIN4cute5tupleIJiiiiEEENS1_10collective13CollectiveMmaINS1_35MainloopSm100TmaUmmaWarpSpecializedILi9ELi2ELi4ENS5_IJNS4_1CILi1EEESB_SB_EEEEENS5_IJNSA_ILi64EEENSA_ILi256EEENSA_ILi32EEEEEENS_10bfloat16_tENS5_IJlSB_lEEESI_NS5_IJSB_llEEENS4_8TiledMMAINS4_8MMA_AtomIJNS4_20SM100_MMA_F16BF16_SSISI_SI_fLi64ELi256ELNS4_4UMMA5MajorE0ELSP_1ELNSO_7ScaleInE0ELSQ_0EEEEEENS4_6LayoutISC_NS5_IJNSA_ILi0EEESU_SU_EEEEENS5_IJNS4_10UnderscoreESX_SX_EEEEENS4_13SM90_TMA_LOADENS4_14ComposedLayoutINS4_7SwizzleILi2ELi4ELi3EEENS4_18smem_ptr_flag_bitsILi16EEENST_INS5_IJNSA_ILi8EEESG_EEENS5_IJSG_SB_EEEEEEEvNS4_8identityES10_NS11_INS12_ILi3ELi4ELi3EEES15_NST_INS5_IJSE_S16_EEENS5_IJSB_SE_EEEEEEEvS1B_EENS_8epilogue10collective18CollectiveEpilogueINS1I_23Sm100TmaWarpSpecializedILi4ELi2ELi32ELb1ELb0EEEJSH_NS5_IJNST_ISE_SB_EES1N_EEESI_SJ_SI_SJ_NS1I_6fusion15FusionCallbacksIS1M_NS1P_17LinearCombinationISI_fSI_fLNS_15FloatRoundStyleE2EEESH_S1O_JEEENS4_5SM1004TMEM4LOAD26SM100_TMEM_LOAD_16dp256b8xES10_NS11_IS1C_S15_NST_INS5_IJS16_SE_EEENS5_IJSE_SB_EEEEEEENS4_17SM75_U32x4_LDSM_NENS4_14SM90_TMA_STOREES22_NS4_17SM90_U32x4_STSM_NENS4_39AutoVectorizingCopyWithAssumedAlignmentILi128EEEEEEvvEEEEvNT_6ParamsE:
        .type           _ZN7cutlass13device_kernelINS_4gemm6kernel13GemmUniversalIN4cute5tupleIJiiiiEEENS1_10collective13CollectiveMmaINS1_35MainloopSm100TmaUmmaWarpSpecializedILi9ELi2ELi4ENS5_IJNS4_1CILi1EEESB_SB_EEEEENS5_IJNSA_ILi64EEENSA_ILi256EEENSA_ILi32EEEEEENS_10bfloat16_tENS5_IJlSB_lEEESI_NS5_IJSB_llEEENS4_8TiledMMAINS4_8MMA_AtomIJNS4_20SM100_MMA_F16BF16_SSISI_SI_fLi64ELi256ELNS4_4UMMA5MajorE0ELSP_1ELNSO_7ScaleInE0ELSQ_0EEEEEENS4_6LayoutISC_NS5_IJNSA_ILi0EEESU_SU_EEEEENS5_IJNS4_10UnderscoreESX_SX_EEEEENS4_13SM90_TMA_LOADENS4_14ComposedLayoutINS4_7SwizzleILi2ELi4ELi3EEENS4_18smem_ptr_flag_bitsILi16EEENST_INS5_IJNSA_ILi8EEESG_EEENS5_IJSG_SB_EEEEEEEvNS4_8identityES10_NS11_INS12_ILi3ELi4ELi3EEES15_NST_INS5_IJSE_S16_EEENS5_IJSB_SE_EEEEEEEvS1B_EENS_8epilogue10collective18CollectiveEpilogueINS1I_23Sm100TmaWarpSpecializedILi4ELi2ELi32ELb1ELb0EEEJSH_NS5_IJNST_ISE_SB_EES1N_EEESI_SJ_SI_SJ_NS1I_6fusion15FusionCallbacksIS1M_NS1P_17LinearCombinationISI_fSI_fLNS_15FloatRoundStyleE2EEESH_S1O_JEEENS4_5SM1004TMEM4LOAD26SM100_TMEM_LOAD_16dp256b8xES10_NS11_IS1C_S15_NST_INS5_IJS16_SE_EEENS5_IJSE_SB_EEEEEEENS4_17SM75_U32x4_LDSM_NENS4_14SM90_TMA_STOREES22_NS4_17SM90_U32x4_STSM_NENS4_39AutoVectorizingCopyWithAssumedAlignmentILi128EEEEEEvvEEEEvNT_6ParamsE,@function
        .size           _ZN7cutlass13device_kernelINS_4gemm6kernel13GemmUniversalIN4cute5tupleIJiiiiEEENS1_10collective13CollectiveMmaINS1_35MainloopSm100TmaUmmaWarpSpecializedILi9ELi2ELi4ENS5_IJNS4_1CILi1EEESB_SB_EEEEENS5_IJNSA_ILi64EEENSA_ILi256EEENSA_ILi32EEEEEENS_10bfloat16_tENS5_IJlSB_lEEESI_NS5_IJSB_llEEENS4_8TiledMMAINS4_8MMA_AtomIJNS4_20SM100_MMA_F16BF16_SSISI_SI_fLi64ELi256ELNS4_4UMMA5MajorE0ELSP_1ELNSO_7ScaleInE0ELSQ_0EEEEEENS4_6LayoutISC_NS5_IJNSA_ILi0EEESU_SU_EEEEENS5_IJNS4_10UnderscoreESX_SX_EEEEENS4_13SM90_TMA_LOADENS4_14ComposedLayoutINS4_7SwizzleILi2ELi4ELi3EEENS4_18smem_ptr_flag_bitsILi16EEENST_INS5_IJNSA_ILi8EEESG_EEENS5_IJSG_SB_EEEEEEEvNS4_8identityES10_NS11_INS12_ILi3ELi4ELi3EEES15_NST_INS5_IJSE_S16_EEENS5_IJSB_SE_EEEEEEEvS1B_EENS_8epilogue10collective18CollectiveEpilogueINS1I_23Sm100TmaWarpSpecializedILi4ELi2ELi32ELb1ELb0EEEJSH_NS5_IJNST_ISE_SB_EES1N_EEESI_SJ_SI_SJ_NS1I_6fusion15FusionCallbacksIS1M_NS1P_17LinearCombinationISI_fSI_fLNS_15FloatRoundStyleE2EEESH_S1O_JEEENS4_5SM1004TMEM4LOAD26SM100_TMEM_LOAD_16dp256b8xES10_NS11_IS1C_S15_NST_INS5_IJS16_SE_EEENS5_IJSE_SB_EEEEEEENS4_17SM75_U32x4_LDSM_NENS4_14SM90_TMA_STOREES22_NS4_17SM90_U32x4_STSM_NENS4_39AutoVectorizingCopyWithAssumedAlignmentILi128EEEEEEvvEEEEvNT_6ParamsE,(.L_x_192 - _ZN7cutlass13device_kernelINS_4gemm6kernel13GemmUniversalIN4cute5tupleIJiiiiEEENS1_10collective13CollectiveMmaINS1_35MainloopSm100TmaUmmaWarpSpecializedILi9ELi2ELi4ENS5_IJNS4_1CILi1EEESB_SB_EEEEENS5_IJNSA_ILi64EEENSA_ILi256EEENSA_ILi32EEEEEENS_10bfloat16_tENS5_IJlSB_lEEESI_NS5_IJSB_llEEENS4_8TiledMMAINS4_8MMA_AtomIJNS4_20SM100_MMA_F16BF16_SSISI_SI_fLi64ELi256ELNS4_4UMMA5MajorE0ELSP_1ELNSO_7ScaleInE0ELSQ_0EEEEEENS4_6LayoutISC_NS5_IJNSA_ILi0EEESU_SU_EEEEENS5_IJNS4_10UnderscoreESX_SX_EEEEENS4_13SM90_TMA_LOADENS4_14ComposedLayoutINS4_7SwizzleILi2ELi4ELi3EEENS4_18smem_ptr_flag_bitsILi16EEENST_INS5_IJNSA_ILi8EEESG_EEENS5_IJSG_SB_EEEEEEEvNS4_8identityES10_NS11_INS12_ILi3ELi4ELi3EEES15_NST_INS5_IJSE_S16_EEENS5_IJSB_SE_EEEEEEEvS1B_EENS_8epilogue10collective18CollectiveEpilogueINS1I_23Sm100TmaWarpSpecializedILi4ELi2ELi32ELb1ELb0EEEJSH_NS5_IJNST_ISE_SB_EES1N_EEESI_SJ_SI_SJ_NS1I_6fusion15FusionCallbacksIS1M_NS1P_17LinearCombinationISI_fSI_fLNS_15FloatRoundStyleE2EEESH_S1O_JEEENS4_5SM1004TMEM4LOAD26SM100_TMEM_LOAD_16dp256b8xES10_NS11_IS1C_S15_NST_INS5_IJS16_SE_EEENS5_IJSE_SB_EEEEEEENS4_17SM75_U32x4_LDSM_NENS4_14SM90_TMA_STOREES22_NS4_17SM90_U32x4_STSM_NENS4_39AutoVectorizingCopyWithAssumedAlignmentILi128EEEEEEvvEEEEvNT_6ParamsE)
        .other          _ZN7cutlass13device_kernelINS_4gemm6kernel13GemmUniversalIN4cute5tupleIJiiiiEEENS1_10collective13CollectiveMmaINS1_35MainloopSm100TmaUmmaWarpSpecializedILi9ELi2ELi4ENS5_IJNS4_1CILi1EEESB_SB_EEEEENS5_IJNSA_ILi64EEENSA_ILi256EEENSA_ILi32EEEEEENS_10bfloat16_tENS5_IJlSB_lEEESI_NS5_IJSB_llEEENS4_8TiledMMAINS4_8MMA_AtomIJNS4_20SM100_MMA_F16BF16_SSISI_SI_fLi64ELi256ELNS4_4UMMA5MajorE0ELSP_1ELNSO_7ScaleInE0ELSQ_0EEEEEENS4_6LayoutISC_NS5_IJNSA_ILi0EEESU_SU_EEEEENS5_IJNS4_10UnderscoreESX_SX_EEEEENS4_13SM90_TMA_LOADENS4_14ComposedLayoutINS4_7SwizzleILi2ELi4ELi3EEENS4_18smem_ptr_flag_bitsILi16EEENST_INS5_IJNSA_ILi8EEESG_EEENS5_IJSG_SB_EEEEEEEvNS4_8identityES10_NS11_INS12_ILi3ELi4ELi3EEES15_NST_INS5_IJSE_S16_EEENS5_IJSB_SE_EEEEEEEvS1B_EENS_8epilogue10collective18CollectiveEpilogueINS1I_23Sm100TmaWarpSpecializedILi4ELi2ELi32ELb1ELb0EEEJSH_NS5_IJNST_ISE_SB_EES1N_EEESI_SJ_SI_SJ_NS1I_6fusion15FusionCallbacksIS1M_NS1P_17LinearCombinationISI_fSI_fLNS_15FloatRoundStyleE2EEESH_S1O_JEEENS4_5SM1004TMEM4LOAD26SM100_TMEM_LOAD_16dp256b8xES10_NS11_IS1C_S15_NST_INS5_IJS16_SE_EEENS5_IJSE_SB_EEEEEEENS4_17SM75_U32x4_LDSM_NENS4_14SM90_TMA_STOREES22_NS4_17SM90_U32x4_STSM_NENS4_39AutoVectorizingCopyWithAssumedAlignmentILi128EEEEEEvvEEEEvNT_6ParamsE,@"STO_CUDA_ENTRY STV_DEFAULT"
_ZN7cutlass13device_kernelINS_4gemm6kernel13GemmUniversalIN4cute5tupleIJiiiiEEENS1_10collective13CollectiveMmaINS1_35MainloopSm100TmaUmmaWarpSpecializedILi9ELi2ELi4ENS5_IJNS4_1CILi1EEESB_SB_EEEEENS5_IJNSA_ILi64EEENSA_ILi256EEENSA_ILi32EEEEEENS_10bfloat16_tENS5_IJlSB_lEEESI_NS5_IJSB_llEEENS4_8TiledMMAINS4_8MMA_AtomIJNS4_20SM100_MMA_F16BF16_SSISI_SI_fLi64ELi256ELNS4_4UMMA5MajorE0ELSP_1ELNSO_7ScaleInE0ELSQ_0EEEEEENS4_6LayoutISC_NS5_IJNSA_ILi0EEESU_SU_EEEEENS5_IJNS4_10UnderscoreESX_SX_EEEEENS4_13SM90_TMA_LOADENS4_14ComposedLayoutINS4_7SwizzleILi2ELi4ELi3EEENS4_18smem_ptr_flag_bitsILi16EEENST_INS5_IJNSA_ILi8EEESG_EEENS5_IJSG_SB_EEEEEEEvNS4_8identityES10_NS11_INS12_ILi3ELi4ELi3EEES15_NST_INS5_IJSE_S16_EEENS5_IJSB_SE_EEEEEEEvS1B_EENS_8epilogue10collective18CollectiveEpilogueINS1I_23Sm100TmaWarpSpecializedILi4ELi2ELi32ELb1ELb0EEEJSH_NS5_IJNST_ISE_SB_EES1N_EEESI_SJ_SI_SJ_NS1I_6fusion15FusionCallbacksIS1M_NS1P_17LinearCombinationISI_fSI_fLNS_15FloatRoundStyleE2EEESH_S1O_JEEENS4_5SM1004TMEM4LOAD26SM100_TMEM_LOAD_16dp256b8xES10_NS11_IS1C_S15_NST_INS5_IJS16_SE_EEENS5_IJSE_SB_EEEEEEENS4_17SM75_U32x4_LDSM_NENS4_14SM90_TMA_STOREES22_NS4_17SM90_U32x4_STSM_NENS4_39AutoVectorizingCopyWithAssumedAlignmentILi128EEEEEEvvEEEEvNT_6ParamsE:
[----:B------:R-:W1:Y:S01]  /*0000*/  LDC R1, c[0x0][0x37c] ;  /* 0x0000df00ff017b82 */ /* 0x000e620000000800 */
[----:B------:R-:W2:Y:S01]  /*0010*/  S2R R101, SR_TID.X ;  /* 0x0000000000657919 */ /* 0x000ea20000002100 */
[----:B------:R-:W3:Y:S01]  /*0020*/  LDCU.64 UR4, c[0x0][0x890] ;  /* 0x00011200ff0477ac */ /* 0x000ee20008000a00 */
[----:B------:R-:W-:Y:S02]  /*0030*/  PRMT R88, RZ, 0x7610, R88 ;  /* 0x00007610ff587816 */ /* 0x000fe40000000058 */
[----:B------:R-:W-:Y:S01]  /*0040*/  ELECT P5, URZ, PT ;  /* 0x0000000000ff782f */ /* 0x000fe200038a0000 */
[----:B------:R-:W4:Y:S01]  /*0050*/  LDCU.64 UR48, c[0x0][0x358] ;  /* 0x00006b00ff3077ac */ /* 0x000f220008000a00 */
[----:B---3--:R-:W-:-:S04]  /*0060*/  UISETP.NE.U32.AND UP0, UPT, UR4, URZ, UPT ;  /* 0x000000ff0400728c */ /* 0x008fc8000bf05070 */
[----:B------:R-:W-:Y:S01]  /*0070*/  UISETP.NE.AND.EX UP0, UPT, UR5, URZ, UPT, UP0 ;  /* 0x000000ff0500728c */ /* 0x000fe2000bf05300 */
[----:B--2---:R-:W-:-:S05]  /*0080*/  SHF.R.U32.HI R93, RZ, 0x5, R101 ;  /* 0x00000005ff5d7819 */ /* 0x004fca0000011665 */
[----:B------:R-:W2:Y:S02]  /*0090*/  SHFL.IDX PT, R0, R93, RZ, 0x1f ;  /* 0x00001fff5d007589 */ /* 0x000ea400000e0000 */
[----:B--2---:R-:W-:Y:S01]  /*00a0*/  R2UR UR8, R0 ;  /* 0x00000000000872ca */ /* 0x004fe200000e0000 */
[----:B-1--4-:R-:W-:-:S14]  /*00b0*/  BRA.U UP0, `(.L_x_0) ;  /* 0x00000001002c7547 */ /* 0x012fdc000b800000 */
[----:B------:R-:W1:Y:S02]  /*00c0*/  LDCU.64 UR6, c[0x0][0x888] ;  /* 0x00011100ff0677ac */ /* 0x000e640008000a00 */
[----:B-1----:R-:W-:-:S04]  /*00d0*/  UISETP.NE.U32.AND UP0, UPT, UR6, URZ, UPT ;  /* 0x000000ff0600728c */ /* 0x002fc8000bf05070 */
[----:B------:R-:W-:-:S09]  /*00e0*/  UISETP.NE.AND.EX UP0, UPT, UR7, URZ, UPT, UP0 ;  /* 0x000000ff0700728c */ /* 0x000fd2000bf05300 */
[----:B------:R-:W-:Y:S05]  /*00f0*/  BRA.U !UP0, `(.L_x_1) ;  /* 0x0000000108107547 */ /* 0x000fea000b800000 */
[----:B------:R-:W1:Y:S02]  /*0100*/  LDC.64 R2, c[0x0][0x888] ;  /* 0x00022200ff027b82 */ /* 0x000e640000000a00 */
[----:B-1----:R1:W5:Y:S01]  /*0110*/  LDG.E R49, desc[UR48][R2.64] ;  /* 0x0000003002317981 */ /* 0x002362000c1e1900 */
[----:B------:R-:W-:Y:S01]  /*0120*/  HFMA2 R88, -RZ, RZ, 0, 5.9604644775390625e-08 ;  /* 0x00000001ff587431 */ /* 0x000fe200000001ff */
[----:B------:R-:W-:Y:S05]  /*0130*/  BRA `(.L_x_0) ;  /* 0x00000000000c7947 */ /* 0x000fea0003800000 */
.L_x_1:
[----:B------:R-:W1:Y:S01]  /*0140*/  LDCU UR6, c[0x0][0x880] ;  /* 0x00011000ff0677ac */ /* 0x000e620008000800 */
[----:B------:R-:W-:Y:S01]  /*0150*/  HFMA2 R88, -RZ, RZ, 0, 5.9604644775390625e-08 ;  /* 0x00000001ff587431 */ /* 0x000fe200000001ff */
[----:B-1----:R-:W-:-:S07]  /*0160*/  MOV R49, UR6 ;  /* 0x0000000600317c02 */ /* 0x002fce0008000f00 */
.L_x_0:
[----:B------:R-:W2:Y:S02]  /*0170*/  LDCU.64 UR6, c[0x0][0x8b0] ;  /* 0x00011600ff0677ac */ /* 0x000ea40008000a00 */
[----:B--2---:R-:W-:-:S04]  /*0180*/  UISETP.NE.U32.AND UP0, UPT, UR6, URZ, UPT ;  /* 0x000000ff0600728c */ /* 0x004fc8000bf05070 */
[----:B------:R-:W-:-:S09]  /*0190*/  UISETP.NE.AND.EX UP0, UPT, UR7, URZ, UPT, UP0 ;  /* 0x000000ff0700728c */ /* 0x000fd2000bf05300 */
[----:B------:R-:W-:Y:S05]  /*01a0*/  BRA.U UP0, `(.L_x_2) ;  /* 0x0000000100247547 */ /* 0x000fea000b800000 */
[----:B------:R-:W2:Y:S02]  /*01b0*/  LDCU.64 UR6, c[0x0][0x8a8] ;  /* 0x00011500ff0677ac */ /* 0x000ea40008000a00 */
[----:B--2---:R-:W-:-:S04]  /*01c0*/  UISETP.NE.U32.AND UP0, UPT, UR6, URZ, UPT ;  /* 0x000000ff0600728c */ /* 0x004fc8000bf05070 */
[----:B------:R-:W-:-:S09]  /*01d0*/  UISETP.NE.AND.EX UP0, UPT, UR7, URZ, UPT, UP0 ;  /* 0x000000ff0700728c */ /* 0x000fd2000bf05300 */
[----:B------:R-:W-:Y:S05]  /*01e0*/  BRA.U !UP0, `(.L_x_3) ;  /* 0x00000001080c7547 */ /* 0x000fea000b800000 */
[----:B-1----:R-:W1:Y:S02]  /*01f0*/  LDC.64 R2, c[0x0][0x8a8] ;  /* 0x00022a00ff027b82 */ /* 0x002e640000000a00 */
[----:B-1----:R2:W5:Y:S01]  /*0200*/  LDG.E R47, desc[UR48][R2.64] ;  /* 0x00000030022f7981 */ /* 0x002562000c1e1900 */
[----:B------:R-:W-:Y:S05]  /*0210*/  BRA `(.L_x_2) ;  /* 0x0000000000087947 */ /* 0x000fea0003800000 */
.L_x_3:
[----:B------:R-:W2:Y:S02]  /*0220*/  LDCU UR6, c[0x0][0x8a0] ;  /* 0x00011400ff0677ac */ /* 0x000ea40008000800 */
[----:B--2---:R-:W-:Y:S02]  /*0230*/  MOV R47, UR6 ;  /* 0x00000006002f7c02 */ /* 0x004fe40008000f00 */
.L_x_2:
[----:B------:R-:W-:Y:S01]  /*0240*/  IMAD.U32 R0, RZ, RZ, UR8 ;  /* 0x00000008ff007e24 */ /* 0x000fe2000f8e00ff */
[----:B------:R-:W-:Y:S04]  /*0250*/  BSSY.RECONVERGENT B0, `(.L_x_4) ;  /* 0x000000c000007945 */ /* 0x000fe80003800200 */
[C---:B------:R-:W-:Y:S02]  /*0260*/  ISETP.NE.OR P1, PT, R0.reuse, 0x1, !P5 ;  /* 0x000000010000780c */ /* 0x040fe40006f25670 */
[----:B------:R-:W-:-:S11]  /*0270*/  ISETP.NE.OR P0, PT, R0, 0x3, !P5 ;  /* 0x000000030000780c */ /* 0x000fd60006f05670 */
[----:B------:R-:W-:Y:S05]  /*0280*/  @P1 BRA `(.L_x_5) ;  /* 0x0000000000201947 */ /* 0x000fea0003800000 */
[----:B------:R-:W3:Y:S02]  /*0290*/  LDCU.64 UR6, c[0x0][0x348] ;  /* 0x00006900ff0677ac */ /* 0x000ee40008000a00 */
[----:B---3--:R-:W-:Y:S02]  /*02a0*/  UIADD3 UR10, UP1, UPT, UR6, 0x80, URZ ;  /* 0x00000080060a7890 */ /* 0x008fe4000ff3e0ff */
[----:B------:R-:W-:Y:S02]  /*02b0*/  UIADD3 UR6, UP0, UPT, UR6, 0x180, URZ ;  /* 0x0000018006067890 */ /* 0x000fe4000ff1e0ff */
[----:B------:R-:W-:Y:S02]  /*02c0*/  UIADD3.X UR11, UPT, UPT, URZ, UR7, URZ, UP1, !UPT ;  /* 0x00000007ff0b7290 */ /* 0x000fe40008ffe4ff */
[----:B------:R-:W-:-:S07]  /*02d0*/  UIADD3.X UR7, UPT, UPT, URZ, UR7, URZ, UP0, !UPT ;  /* 0x00000007ff077290 */ /* 0x000fce00087fe4ff */
[----:B------:R3:W-:Y:S02]  /*02e0*/  UTMACCTL.PF [UR10] ;  /* 0x000000000a0079b9 */ /* 0x0007e40008040000 */
[----:B------:R3:W-:Y:S02]  /*02f0*/  UTMACCTL.PF [UR6] ;  /* 0x00000000060079b9 */ /* 0x0007e40008040000 */
[----:B---3--:R-:W-:Y:S01]  /*0300*/  NOP ;  /* 0x0000000000007918 */ /* 0x008fe20000000000 */
.L_x_5:
[----:B------:R-:W-:Y:S05]  /*0310*/  BSYNC.RECONVERGENT B0 ;  /* 0x0000000000007941 */ /* 0x000fea0003800200 */
.L_x_4:
[----:B------:R-:W-:Y:S04]  /*0320*/  BSSY.RECONVERGENT B0, `(.L_x_6) ;  /* 0x000000a000007945 */ /* 0x000fe80003800200 */
        /* <DEDUP_REMOVED lines=9> */
.L_x_7:
[----:B------:R-:W-:Y:S05]  /*03c0*/  BSYNC.RECONVERGENT B0 ;  /* 0x0000000000007941 */ /* 0x000fea0003800200 */
.L_x_6:
[----:B------:R-:W3:Y:S01]  /*03d0*/  LDCU.64 UR6, c[0x0][0x888] ;  /* 0x00011100ff0677ac */ /* 0x000ee20008000a00 */
[----:B------:R-:W-:Y:S02]  /*03e0*/  UISETP.EQ.U32.AND UP1, UPT, UR4, URZ, UPT ;  /* 0x000000ff0400728c */ /* 0x000fe4000bf22070 */
[----:B------:R-:W-:Y:S02]  /*03f0*/  UPLOP3.LUT UP2, UPT, UPT, UPT, UPT, 0x80, 0x8 ;  /* 0x000000000008789c */ /* 0x000fe40003f4f070 */
[----:B---3--:R-:W-:-:S04]  /*0400*/  UISETP.NE.U32.AND UP0, UPT, UR6, URZ, UPT ;  /* 0x000000ff0600728c */ /* 0x008fc8000bf05070 */
[----:B------:R-:W-:-:S04]  /*0410*/  UISETP.NE.AND.EX UP0, UPT, UR7, URZ, UPT, UP0 ;  /* 0x000000ff0700728c */ /* 0x000fc8000bf05300 */
[----:B------:R-:W-:-:S04]  /*0420*/  UISETP.EQ.OR.EX UP3, UPT, UR5, URZ, !UP0, UP1 ;  /* 0x000000ff0500728c */ /* 0x000fc8000c762710 */
[----:B------:R-:W-:-:S05]  /*0430*/  UP2UR UR50, UPR, URZ, 0x8 ;  /* 0x00000008ff327883 */ /* 0x000fca0008000000 */
[----:B------:R-:W-:Y:S07]  /*0440*/  BRA.U !UP3, `(.L_x_8) ;  /* 0x000000010b207547 */ /* 0x000fee000b800000 */
[----:B------:R-:W-:Y:S01]  /*0450*/  UISETP.NE.U32.AND UP2, UPT, UR4, URZ, UPT ;  /* 0x000000ff0400728c */ /* 0x000fe2000bf45070 */
[----:B-----5:R-:W-:Y:S01]  /*0460*/  FSETP.NEU.AND P0, PT, R49, RZ, PT ;  /* 0x000000ff3100720b */ /* 0x020fe20003f0d000 */
[----:B------:R-:W-:Y:S02]  /*0470*/  USEL UR4, URZ, 0xffffffff, UP0 ;  /* 0xffffffffff047887 */ /* 0x000fe40008000000 */
[----:B------:R-:W-:-:S10]  /*0480*/  UISETP.NE.AND.EX UP2, UPT, UR5, URZ, UPT, UP2 ;  /* 0x000000ff0500728c */ /* 0x000fd4000bf45320 */
[----:B------:R-:W-:Y:S01]  /*0490*/  VOTEU.ANY UP1, P0 ;  /* 0x0000000000ff7886 */ /* 0x000fe20000020100 */
[----:B------:R-:W-:-:S04]  /*04a0*/  @!UP2 USEL UR4, URZ, 0xffffffff, UP1 ;  /* 0xffffffffff04a887 */ /* 0x000fc80008800000 */
[----:B------:R-:W-:-:S04]  /*04b0*/  ULOP3.LUT UR4, UR4, 0x1, URZ, 0xc0, !UPT ;  /* 0x0000000104047892 */ /* 0x000fc8000f8ec0ff */
[----:B------:R-:W-:-:S11]  /*04c0*/  UISETP.NE.U32.AND UP2, UPT, UR4, 0x1, UPT ;  /* 0x000000010400788c */ /* 0x000fd6000bf45070 */
.L_x_8:
[----:B-12---:R-:W1:Y:S01]  /*04d0*/  SHFL.IDX PT, R2, R93, RZ, 0x1f ;  /* 0x00001fff5d027589 */ /* 0x006e6200000e0000 */
[----:B------:R-:W-:-:S04]  /*04e0*/  UISETP.NE.AND UP1, UPT, UR8, 0x2, UPT ;  /* 0x000000020800788c */ /* 0x000fc8000bf25270 */
[----:B------:R-:W-:Y:S01]  /*04f0*/  USEL UR6, URZ, 0x1, UP1 ;  /* 0x00000001ff067887 */ /* 0x000fe20008800000 */
[----:B-1----:R-:W-:-:S13]  /*0500*/  ISETP.NE.AND P0, PT, R2, RZ, PT ;  /* 0x000000ff0200720c */ /* 0x002fda0003f05270 */
[----:B------:R-:W-:Y:S05]  /*0510*/  @P0 BRA `(.L_x_9) ;  /* 0x00000000007c0947 */ /* 0x000fea0003800000 */
[----:B------:R-:W-:Y:S01]  /*0520*/  ELECT P0, URZ, PT ;  /* 0x0000000000ff782f */ /* 0x000fe20003800000 */
[----:B------:R-:W-:-:S12]  /*0530*/  BSSY.RECONVERGENT B0, `(.L_x_9) ;  /* 0x000001d000007945 */ /* 0x000fd80003800200 */
[----:B------:R-:W-:Y:S05]  /*0540*/  @!P0 BRA `(.L_x_10) ;  /* 0x00000000006c8947 */ /* 0x000fea0003800000 */
[----:B------:R-:W1:Y:S01]  /*0550*/  S2UR UR5, SR_CgaCtaId ;  /* 0x00000000000579c3 */ /* 0x000e620000008800 */
[----:B------:R-:W-:Y:S01]  /*0560*/  UMOV UR7, 0x400 ;  /* 0x0000040000077882 */ /* 0x000fe20000000000 */
[----:B------:R-:W-:Y:S02]  /*0570*/  UMOV UR4, 0x1 ;  /* 0x0000000100047882 */ /* 0x000fe40000000000 */
[----:B------:R-:W-:-:S04]  /*0580*/  UIADD3 UR10, UPT, UPT, -UR4, 0x100000, URZ ;  /* 0x00100000040a7890 */ /* 0x000fc8000fffe1ff */
[----:B------:R-:W-:Y:S02]  /*0590*/  USHF.L.U32 UR11, UR10, 0xb, URZ ;  /* 0x0000000b0a0b7899 */ /* 0x000fe400080006ff */
[----:B------:R-:W-:Y:S02]  /*05a0*/  USHF.L.U32 UR10, UR10, 0x1, URZ ;  /* 0x000000010a0a7899 */ /* 0x000fe400080006ff */
[----:B-1----:R-:W-:Y:S01]  /*05b0*/  ULEA UR5, UR5, UR7, 0x18 ;  /* 0x0000000705057291 */ /* 0x002fe2000f8ec0ff */
[----:B------:R-:W1:Y:S11]  /*05c0*/  FENCE.VIEW.ASYNC.S ;  /* 0x00000000000073c6 */ /* 0x000e760000000000 */
[----:B-1----:R1:W2:Y:S01]  /*05d0*/  SYNCS.EXCH.64 URZ, [UR5], UR10 ;  /* 0x0000000a05ff75b2 */ /* 0x0022a20008000100 */
[----:B------:R1:W3:Y:S01]  /*05e0*/  SYNCS.EXCH.64 URZ, [UR5+0x48], UR10 ;  /* 0x0000480a05ff75b2 */ /* 0x0002e20008000100 */
[----:B------:R1:W4:Y:S01]  /*05f0*/  SYNCS.EXCH.64 URZ, [UR5+0x8], UR10 ;  /* 0x0000080a05ff75b2 */ /* 0x0003220008000100 */
[----:B------:R1:W1:Y:S01]  /*0600*/  SYNCS.EXCH.64 URZ, [UR5+0x50], UR10 ;  /* 0x0000500a05ff75b2 */ /* 0x0002620008000100 */
        /* <DEDUP_REMOVED lines=14> */
[----:B------:R-:W-:Y:S01]  /*06f0*/  NOP ;  /* 0x0000000000007918 */ /* 0x000fe20000000000 */
.L_x_10:
[----:B-1----:R-:W-:Y:S05]  /*0700*/  BSYNC.RECONVERGENT B0 ;  /* 0x0000000000007941 */ /* 0x002fea0003800200 */
.L_x_9:
[----:B------:R-:W1:Y:S01]  /*0710*/  SHFL.IDX PT, R2, R93, RZ, 0x1f ;  /* 0x00001fff5d027589 */ /* 0x000e6200000e0000 */
[----:B------:R-:W-:Y:S01]  /*0720*/  NOP ;  /* 0x0000000000007918 */ /* 0x000fe20000000000 */
[----:B-1----:R-:W-:-:S13]  /*0730*/  ISETP.NE.AND P0, PT, R2, 0x1, PT ;  /* 0x000000010200780c */ /* 0x002fda0003f05270 */
[----:B------:R-:W-:Y:S05]  /*0740*/  @P0 BRA `(.L_x_11) ;  /* 0x0000000000580947 */ /* 0x000fea0003800000 */
[----:B------:R-:W1:Y:S01]  /*0750*/  S2UR UR7, SR_CgaCtaId ;  /* 0x00000000000779c3 */ /* 0x000e620000008800 */
[----:B------:R-:W-:Y:S01]  /*0760*/  UMOV UR9, 0x400 ;  /* 0x0000040000097882 */ /* 0x000fe20000000000 */
[----:B------:R-:W-:Y:S01]  /*0770*/  UMOV UR5, 0x20 ;  /* 0x0000002000057882 */ /* 0x000fe20000000000 */
[----:B------:R-:W-:Y:S01]  /*0780*/  UMOV UR4, 0x80 ;  /* 0x0000008000047882 */ /* 0x000fe20000000000 */
[----:B------:R-:W-:-:S04]  /*0790*/  UIADD3 UR10, UPT, UPT, -UR5, 0x100000, URZ ;  /* 0x00100000050a7890 */ /* 0x000fc8000fffe1ff */
[----:B------:R-:W-:Y:S02]  /*07a0*/  USHF.L.U32 UR11, UR10, 0xb, URZ ;  /* 0x0000000b0a0b7899 */ /* 0x000fe400080006ff */
[----:B------:R-:W-:Y:S02]  /*07b0*/  USHF.L.U32 UR10, UR10, 0x1, URZ ;  /* 0x000000010a0a7899 */ /* 0x000fe400080006ff */
[----:B------:R-:W-:-:S04]  /*07c0*/  UIADD3 UR4, UPT, UPT, -UR4, 0x100000, URZ ;  /* 0x0010000004047890 */ /* 0x000fc8000fffe1ff */
[----:B------:R-:W-:Y:S02]  /*07d0*/  USHF.L.U32 UR5, UR4, 0xb, URZ ;  /* 0x0000000b04057899 */ /* 0x000fe400080006ff */
[----:B------:R-:W-:Y:S01]  /*07e0*/  USHF.L.U32 UR4, UR4, 0x1, URZ ;  /* 0x0000000104047899 */ /* 0x000fe200080006ff */
[----:B------:R-:W-:Y:S01]  /*07f0*/  ELECT P0, URZ, PT ;  /* 0x0000000000ff782f */ /* 0x000fe20003800000 */
[----:B-1----:R-:W-:Y:S01]  /*0800*/  ULEA UR7, UR7, UR9, 0x18 ;  /* 0x0000000907077291 */ /* 0x002fe2000f8ec0ff */
[----:B------:R-:W1:Y:S11]  /*0810*/  FENCE.VIEW.ASYNC.S ;  /* 0x00000000000073c6 */ /* 0x000e760000000000 */
[----:B-1----:R1:W1:Y:S01]  /*0820*/  SYNCS.EXCH.64 URZ, [UR7+0x90], UR10 ;  /* 0x0000900a07ff75b2 */ /* 0x0022620008000100 */
        /* <DEDUP_REMOVED lines=8> */
.L_x_11:
[----:B------:R-:W2:Y:S01]  /*08b0*/  SHFL.IDX PT, R2, R93, RZ, 0x1f ;  /* 0x00001fff5d027589 */ /* 0x000ea200000e0000 */
[----:B------:R-:W-:Y:S01]  /*08c0*/  NOP ;  /* 0x0000000000007918 */ /* 0x000fe20000000000 */
[----:B--2---:R-:W-:-:S13]  /*08d0*/  ISETP.NE.AND P0, PT, R2, 0x3, PT ;  /* 0x000000030200780c */ /* 0x004fda0003f05270 */
[----:B------:R-:W-:Y:S05]  /*08e0*/  @P0 BRA `(.L_x_12) ;  /* 0x0000000000300947 */ /* 0x000fea0003800000 */
[----:B-1----:R-:W1:Y:S01]  /*08f0*/  S2UR UR5, SR_CgaCtaId ;  /* 0x00000000000579c3 */ /* 0x002e620000008800 */
[----:B------:R-:W-:Y:S01]  /*0900*/  UMOV UR7, 0x400 ;  /* 0x0000040000077882 */ /* 0x000fe20000000000 */
[----:B------:R-:W-:Y:S01]  /*0910*/  UMOV UR4, 0x20 ;  /* 0x0000002000047882 */ /* 0x000fe20000000000 */
[----:B------:R-:W-:Y:S01]  /*0920*/  ELECT P0, URZ, PT ;  /* 0x0000000000ff782f */ /* 0x000fe20003800000 */
[----:B------:R-:W-:-:S04]  /*0930*/  UIADD3 UR10, UPT, UPT, -UR4, 0x100000, URZ ;  /* 0x00100000040a7890 */ /* 0x000fc8000fffe1ff */
[----:B------:R-:W-:Y:S02]  /*0940*/  USHF.L.U32 UR11, UR10, 0xb, URZ ;  /* 0x0000000b0a0b7899 */ /* 0x000fe400080006ff */
[----:B------:R-:W-:Y:S02]  /*0950*/  USHF.L.U32 UR10, UR10, 0x1, URZ ;  /* 0x000000010a0a7899 */ /* 0x000fe400080006ff */
[----:B-1----:R-:W-:Y:S01]  /*0960*/  ULEA UR5, UR5, UR7, 0x18 ;  /* 0x0000000705057291 */ /* 0x002fe2000f8ec0ff */
[----:B------:R-:W1:Y:S11]  /*0970*/  FENCE.VIEW.ASYNC.S ;  /* 0x00000000000073c6 */ /* 0x000e760000000000 */
[----:B-1----:R2:W1:Y:S01]  /*0980*/  SYNCS.EXCH.64 URZ, [UR5+0xd0], UR10 ;  /* 0x0000d00a05ff75b2 */ /* 0x0024620008000100 */
[----:B------:R2:W1:Y:S02]  /*0990*/  SYNCS.EXCH.64 URZ, [UR5+0xd8], UR10 ;  /* 0x0000d80a05ff75b2 */ /* 0x0004640008000100 */
[----:B--2---:R-:W-:Y:S01]  /*09a0*/  NOP ;  /* 0x0000000000007918 */ /* 0x004fe20000000000 */
.L_x_12:
[----:B------:R-:W2:Y:S01]  /*09b0*/  SHFL.IDX PT, R2, R93, RZ, 0x1f ;  /* 0x00001fff5d027589 */ /* 0x000ea200000e0000 */
[----:B------:R-:W-:Y:S01]  /*09c0*/  NOP ;  /* 0x0000000000007918 */ /* 0x000fe20000000000 */
[----:B--2---:R-:W-:-:S13]  /*09d0*/  ISETP.NE.AND P0, PT, R2, 0x4, PT ;  /* 0x000000040200780c */ /* 0x004fda0003f05270 */
[----:B------:R-:W-:Y:S05]  /*09e0*/  @P0 BRA `(.L_x_13) ;  /* 0x00000000004c0947 */ /* 0x000fea0003800000 */
[----:B-1----:R-:W1:Y:S01]  /*09f0*/  S2UR UR5, SR_CgaCtaId ;  /* 0x00000000000579c3 */ /* 0x002e620000008800 */
[----:B------:R-:W-:Y:S01]  /*0a00*/  UMOV UR9, 0x100 ;  /* 0x0000010000097882 */ /* 0x000fe20000000000 */
[----:B------:R-:W-:Y:S01]  /*0a10*/  UMOV UR7, 0x400 ;  /* 0x0000040000077882 */ /* 0x000fe20000000000 */
[----:B------:R-:W-:Y:S01]  /*0a20*/  USEL UR9, UR9, 0xe0, UP2 ;  /* 0x000000e009097887 */ /* 0x000fe20009000000 */
[----:B------:R-:W-:Y:S01]  /*0a30*/  UMOV UR4, 0x1 ;  /* 0x0000000100047882 */ /* 0x000fe20000000000 */
[----:B------:R-:W-:Y:S01]  /*0a40*/  ELECT P0, URZ, PT ;  /* 0x0000000000ff782f */ /* 0x000fe20003800000 */
[----:B------:R-:W-:-:S04]  /*0a50*/  UIADD3 UR10, UPT, UPT, -UR4, 0x100000, URZ ;  /* 0x00100000040a7890 */ /* 0x000fc8000fffe1ff */
[----:B------:R-:W-:Y:S02]  /*0a60*/  USHF.L.U32 UR11, UR10, 0xb, URZ ;  /* 0x0000000b0a0b7899 */ /* 0x000fe400080006ff */
[----:B------:R-:W-:Y:S02]  /*0a70*/  USHF.L.U32 UR10, UR10, 0x1, URZ ;  /* 0x000000010a0a7899 */ /* 0x000fe400080006ff */
[----:B------:R-:W-:-:S04]  /*0a80*/  UIADD3 UR12, UPT, UPT, -UR9, 0x100000, URZ ;  /* 0x00100000090c7890 */ /* 0x000fc8000fffe1ff */
[----:B------:R-:W-:Y:S02]  /*0a90*/  USHF.L.U32 UR13, UR12, 0xb, URZ ;  /* 0x0000000b0c0d7899 */ /* 0x000fe400080006ff */
[----:B------:R-:W-:Y:S02]  /*0aa0*/  USHF.L.U32 UR12, UR12, 0x1, URZ ;  /* 0x000000010c0c7899 */ /* 0x000fe400080006ff */
[----:B-1----:R-:W-:Y:S01]  /*0ab0*/  ULEA UR5, UR5, UR7, 0x18 ;  /* 0x0000000705057291 */ /* 0x002fe2000f8ec0ff */
[----:B------:R-:W1:Y:S11]  /*0ac0*/  FENCE.VIEW.ASYNC.S ;  /* 0x00000000000073c6 */ /* 0x000e760000000000 */
[----:B-1----:R2:W1:Y:S01]  /*0ad0*/  SYNCS.EXCH.64 URZ, [UR5+0xe0], UR10 ;  /* 0x0000e00a05ff75b2 */ /* 0x0024620008000100 */
[----:B------:R2:W1:Y:S01]  /*0ae0*/  SYNCS.EXCH.64 URZ, [UR5+0xf0], UR12 ;  /* 0x0000f00c05ff75b2 */ /* 0x0004620008000100 */
[----:B------:R2:W1:Y:S01]  /*0af0*/  SYNCS.EXCH.64 URZ, [UR5+0xe8], UR10 ;  /* 0x0000e80a05ff75b2 */ /* 0x0004620008000100 */
[----:B------:R2:W1:Y:S02]  /*0b00*/  SYNCS.EXCH.64 URZ, [UR5+0xf8], UR12 ;  /* 0x0000f80c05ff75b2 */ /* 0x0004640008000100 */
[----:B--2---:R-:W-:Y:S01]  /*0b10*/  NOP ;  /* 0x0000000000007918 */ /* 0x004fe20000000000 */
.L_x_13:
[----:B------:R-:W2:Y:S01]  /*0b20*/  SHFL.IDX PT, R2, R93, RZ, 0x1f ;  /* 0x00001fff5d027589 */ /* 0x000ea200000e0000 */
[----:B------:R-:W-:Y:S01]  /*0b30*/  NOP ;  /* 0x0000000000007918 */ /* 0x000fe20000000000 */
[----:B--2---:R-:W-:-:S13]  /*0b40*/  ISETP.NE.AND P0, PT, R2, 0x5, PT ;  /* 0x000000050200780c */ /* 0x004fda0003f05270 */
[----:B------:R-:W-:Y:S05]  /*0b50*/  @P0 BRA `(.L_x_14) ;  /* 0x0000000000580947 */ /* 0x000fea0003800000 */
[----:B-1----:R-:W1:Y:S01]  /*0b60*/  S2UR UR7, SR_CgaCtaId ;  /* 0x00000000000779c3 */ /* 0x002e620000008800 */
        /* <DEDUP_REMOVED lines=19> */
[----:B------:R2:W1:Y:S02]  /*0ca0*/  SYNCS.EXCH.64 URZ, [UR7+0x138], UR4 ;  /* 0x0001380407ff75b2 */ /* 0x0004640008000100 */
[----:B--2---:R-:W-:Y:S01]  /*0cb0*/  NOP ;  /* 0x0000000000007918 */ /* 0x004fe20000000000 */
.L_x_14:
        /* <DEDUP_REMOVED lines=18> */
.L_x_15:
[----:B-1----:R-:W1:Y:S01]  /*0de0*/  S2UR UR5, SR_CTAID.X ;  /* 0x00000000000579c3 */ /* 0x002e620000002500 */
[----:B------:R-:W-:-:S05]  /*0df0*/  CS2R.32 R87, SR_CgaSize ;  /* 0x0000000000577805 */ /* 0x000fca0000008a00 */
[----:B------:R-:W-:-:S05]  /*0e00*/  IMAD R87, R87, -0xa0, RZ ;  /* 0xffffff6057577824 */ /* 0x000fca00078e02ff */
[----:B------:R-:W-:-:S14]  /*0e10*/  R2UR UR9, R87 ;  /* 0x00000000570972ca */ /* 0x000fdc00000e0000 */
[----:B------:R-:W2:Y:S01]  /*0e20*/  LDCU UR9, c[0x0][UR9+0x2b0] ;  /* 0x00005600090977ac */ /* 0x000ea20008000800 */
[----:B------:R-:W-:Y:S01]  /*0e30*/  NOP ;  /* 0x0000000000007918 */ /* 0x000fe20000000000 */
[----:B------:R-:W-:-:S05]  /*0e40*/  CS2R.32 R87, SR_CgaSize ;  /* 0x0000000000577805 */ /* 0x000fca0000008a00 */
[----:B------:R-:W-:-:S05]  /*0e50*/  IMAD R87, R87, -0xa0, RZ ;  /* 0xffffff6057577824 */ /* 0x000fca00078e02ff */
[----:B------:R-:W-:-:S14]  /*0e60*/  R2UR UR7, R87 ;  /* 0x00000000570772ca */ /* 0x000fdc00000e0000 */
[----:B------:R-:W3:Y:S01]  /*0e70*/  LDCU UR7, c[0x0][UR7+0x2b4] ;  /* 0x00005680070777ac */ /* 0x000ee20008000800 */
[----:B------:R-:W4:Y:S08]  /*0e80*/  S2UR UR4, SR_CTAID.Y ;  /* 0x00000000000479c3 */ /* 0x000f300000002600 */
[----:B------:R-:W3:Y:S01]  /*0e90*/  LDC R10, c[0x0][0xb24] ;  /* 0x0002c900ff0a7b82 */ /* 0x000ee20000000800 */
[----:B-1----:R-:W-:-:S02]  /*0ea0*/  I2FP.F32.U32 R87, UR5 ;  /* 0x0000000500577c45 */ /* 0x002fc40008201000 */
[----:B------:R-:W-:-:S05]  /*0eb0*/  CS2R.32 R3, SR_CgaSize ;  /* 0x0000000000037805 */ /* 0x000fca0000008a00 */
[----:B------:R-:W-:-:S06]  /*0ec0*/  IMAD R3, R3, -0xa0, RZ ;  /* 0xffffff6003037824 */ /* 0x000fcc00078e02ff */
[----:B------:R-:W1:Y:S01]  /*0ed0*/  LDC R3, c[0x0][R3+0x2a0] ;  /* 0x0000a80003037b82 */ /* 0x000e620000000800 */
[----:B------:R-:W-:Y:S01]  /*0ee0*/  MOV R15, UR5 ;  /* 0x00000005000f7c02 */ /* 0x000fe20008000f00 */
[----:B--2---:R-:W-:Y:S01]  /*0ef0*/  FMUL R87, R87, UR9 ;  /* 0x0000000957577c20 */ /* 0x004fe20008400000 */
[----:B----4-:R-:W-:Y:S02]  /*0f00*/  I2FP.F32.U32 R86, UR4 ;  /* 0x0000000400567c45 */ /* 0x010fe40008201000 */
[----:B------:R-:W-:-:S05]  /*0f10*/  CS2R.32 R2, SR_CgaSize ;  /* 0x0000000000027805 */ /* 0x000fca0000008a00 */
[----:B------:R-:W-:-:S06]  /*0f20*/  IMAD R2, R2, -0xa0, RZ ;  /* 0xffffff6002027824 */ /* 0x000fcc00078e02ff */
[----:B------:R-:W2:Y:S01]  /*0f30*/  LDC R2, c[0x0][R2+0x2a4] ;  /* 0x0000a90002027b82 */ /* 0x000ea20000000800 */
[----:B------:R-:W-:Y:S01]  /*0f40*/  MOV R14, UR4 ;  /* 0x00000004000e7c02 */ /* 0x000fe20008000f00 */
[----:B------:R-:W4:Y:S01]  /*0f50*/  F2I.U32.TRUNC.NTZ R87, R87 ;  /* 0x0000005700577305 */ /* 0x000f22000020f000 */
[----:B---3--:R-:W-:-:S05]  /*0f60*/  FMUL R86, R86, UR7 ;  /* 0x0000000756567c20 */ /* 0x008fca0008400000 */
[----:B------:R-:W-:Y:S01]  /*0f70*/  BAR.SYNC.DEFER_BLOCKING 0x0 ;  /* 0x0000000000007b1d */ /* 0x000fe20000010000 */
[----:B------:R-:W-:-:S05]  /*0f80*/  ISETP.GE.AND P0, PT, R10, 0x1, PT ;  /* 0x000000010a00780c */ /* 0x000fca0003f06270 */
[----:B------:R-:W3:Y:S02]  /*0f90*/  F2I.U32.TRUNC.NTZ R86, R86 ;  /* 0x0000005600567305 */ /* 0x000ee4000020f000 */
[----:B------:R-:W2:Y:S01]  /*0fa0*/  S2UR UR44, SR_CTAID.Z ;  /* 0x00000000002c79c3 */ /* 0x000ea20000002700 */
[----:B----4-:R-:W-:-:S05]  /*0fb0*/  IADD3 R87, PT, PT, -R87, RZ, RZ ;  /* 0x000000ff57577210 */ /* 0x010fca0007ffe1ff */
[----:B-1----:R-:W-:Y:S01]  /*0fc0*/  IMAD R87, R3, R87, UR5 ;  /* 0x0000000503577e24 */ /* 0x002fe2000f8e0257 */
[----:B---3--:R-:W-:-:S05]  /*0fd0*/  IADD3 R86, PT, PT, -R86, RZ, RZ ;  /* 0x000000ff56567210 */ /* 0x008fca0007ffe1ff */
[----:B--2---:R-:W-:Y:S01]  /*0fe0*/  IMAD R86, R2, R86, UR4 ;  /* 0x0000000402567e24 */ /* 0x004fe2000f8e0256 */
[----:B------:R-:W-:Y:S06]  /*0ff0*/  @!P0 BRA `(.L_x_16) ;  /* 0x0000000000b88947 */ /* 0x000fec0003800000 */
[----:B------:R-:W1:Y:S01]  /*1000*/  LDC.64 R4, c[0x0][0xb18] ;  /* 0x0002c600ff047b82 */ /* 0x000e620000000a00 */
[----:B------:R-:W-:-:S07]  /*1010*/  ISETP.NE.AND P0, PT, R10, 0x1, PT ;  /* 0x000000010a00780c */ /* 0x000fce0003f05270 */
[----:B------:R-:W2:Y:S08]  /*1020*/  LDC R9, c[0x0][0xb0c] ;  /* 0x0002c300ff097b82 */ /* 0x000eb00000000800 */
[----:B------:R-:W3:Y:S08]  /*1030*/  LDC R12, c[0x0][0x370] ;  /* 0x0000dc00ff0c7b82 */ /* 0x000ef00000000800 */
[----:B------:R-:W4:Y:S01]  /*1040*/  LDC R11, c[0x0][0x374] ;  /* 0x0000dd00ff0b7b82 */ /* 0x000f220000000800 */
[----:B-1----:R-:W-:-:S07]  /*1050*/  ISETP.NE.AND P1, PT, R4, 0x1, PT ;  /* 0x000000010400780c */ /* 0x002fce0003f25270 */
[----:B------:R-:W3:Y:S01]  /*1060*/  LDC.64 R6, c[0x0][0xb10] ;  /* 0x0002c400ff067b82 */ /* 0x000ee20000000a00 */
[----:B--2---:R-:W-:-:S07]  /*1070*/  ISETP.NE.AND P2, PT, R9, 0x1, PT ;  /* 0x000000010900780c */ /* 0x004fce0003f45270 */
[----:B------:R-:W1:Y:S08]  /*1080*/  LDC R8, c[0x0][0xb20] ;  /* 0x0002c800ff087b82 */ /* 0x000e700000000800 */
[----:B------:R-:W2:Y:S01]  /*1090*/  LDC.64 R2, c[0x0][0xb28] ;  /* 0x0002ca00ff027b82 */ /* 0x000ea20000000a00 */
[----:B----4-:R-:W-:-:S04]  /*10a0*/  IMAD.HI.U32 R13, R11, R5, RZ ;  /* 0x000000050b0d7227 */ /* 0x010fc800078e00ff */
[----:B------:R-:W-:-:S04]  /*10b0*/  IMAD.HI.U32 R5, R14, R5, RZ ;  /* 0x000000050e057227 */ /* 0x000fc800078e00ff */
[----:B---3--:R-:W-:-:S05]  /*10c0*/  IMAD.HI.U32 R16, R12, R6, RZ ;  /* 0x000000060c107227 */ /* 0x008fca00078e00ff */
[-C--:B------:R-:W-:Y:S01]  /*10d0*/  @P2 SHF.R.U32.HI R12, RZ, R7.reuse, R16 ;  /* 0x00000007ff0c2219 */ /* 0x080fe20000011610 */
[----:B------:R-:W-:Y:S01]  /*10e0*/  IMAD.HI.U32 R16, R15, R6, RZ ;  /* 0x000000060f107227 */ /* 0x000fe200078e00ff */
[-C--:B-1----:R-:W-:Y:S02]  /*10f0*/  @P1 SHF.R.U32.HI R11, RZ, R8.reuse, R13 ;  /* 0x00000008ff0b1219 */ /* 0x082fe4000001160d */
[----:B------:R-:W-:Y:S02]  /*1100*/  SHF.R.U32.HI R5, RZ, R8, R5 ;  /* 0x00000008ff057219 */ /* 0x000fe40000011605 */
[----:B------:R-:W-:Y:S02]  /*1110*/  SHF.R.U32.HI R16, RZ, R7, R16 ;  /* 0x00000007ff107219 */ /* 0x000fe40000011610 */
[----:B------:R-:W-:Y:S01]  /*1120*/  SEL R5, R14, R5, !P1 ;  /* 0x000000050e057207 */ /* 0x000fe20004800000 */
[----:B--2---:R-:W-:Y:S01]  /*1130*/  IMAD.HI.U32 R13, R11, R2, RZ ;  /* 0x000000020b0d7227 */ /* 0x004fe200078e00ff */
[----:B------:R-:W-:-:S03]  /*1140*/  SEL R16, R15, R16, !P2 ;  /* 0x000000100f107207 */ /* 0x000fc60005000000 */
[----:B------:R-:W-:Y:S01]  /*1150*/  IMAD.HI.U32 R6, R12, R2, RZ ;  /* 0x000000020c067227 */ /* 0x000fe200078e00ff */
[----:B------:R-:W-:-:S04]  /*1160*/  @P0 SHF.R.U32.HI R11, RZ, R3, R13 ;  /* 0x00000003ff0b0219 */ /* 0x000fc8000001160d */
[----:B------:R-:W-:Y:S01]  /*1170*/  @P0 SHF.R.U32.HI R12, RZ, R3, R6 ;  /* 0x00000003ff0c0219 */ /* 0x000fe20000011606 */
[----:B------:R-:W-:-:S04]  /*1180*/  IMAD R11, R11, R10, RZ ;  /* 0x0000000a0b0b7224 */ /* 0x000fc800078e02ff */
[----:B------:R-:W-:Y:S01]  /*1190*/  IMAD R6, R12, R10, RZ ;  /* 0x0000000a0c067224 */ /* 0x000fe200078e02ff */
[----:B------:R-:W-:-:S04]  /*11a0*/  ISETP.GE.AND P1, PT, R5, R11, PT ;  /* 0x0000000b0500720c */ /* 0x000fc80003f26270 */
[----:B------:R-:W-:Y:S01]  /*11b0*/  ISETP.GE.OR P1, PT, R16, R6, P1 ;  /* 0x000000061000720c */ /* 0x000fe20000f26670 */
[----:B------:R-:W-:-:S05]  /*11c0*/  IMAD.HI.U32 R6, R5, R2, RZ ;  /* 0x0000000205067227 */ /* 0x000fca00078e00ff */
[----:B------:R-:W-:-:S04]  /*11d0*/  SHF.R.U32.HI R6, RZ, R3, R6 ;  /* 0x00000003ff067219 */ /* 0x000fc80000011606 */
[----:B------:R-:W-:-:S03]  /*11e0*/  SEL R6, R5, R6, !P0 ;  /* 0x0000000605067207 */ /* 0x000fc60004000000 */
[----:B------:R-:W-:Y:S01]  /*11f0*/  @!P1 IMAD.HI.U32 R7, R16, R2, RZ ;  /* 0x0000000210079227 */ /* 0x000fe200078e00ff */
[----:B------:R-:W-:-:S04]  /*1200*/  IADD3 R2, PT, PT, -R6, RZ, RZ ;  /* 0x000000ff06027210 */ /* 0x000fc80007ffe1ff */
[----:B------:R-:W-:Y:S01]  /*1210*/  @!P1 SHF.R.U32.HI R3, RZ, R3, R7 ;  /* 0x00000003ff039219 */ /* 0x000fe20000011607 */
[----:B------:R-:W-:Y:S01]  /*1220*/  IMAD R2, R10, R2, R5 ;  /* 0x000000020a027224 */ /* 0x000fe200078e0205 */
[----:B------:R-:W-:Y:S02]  /*1230*/  IADD3 R7, PT, PT, -R5, RZ, RZ ;  /* 0x000000ff05077210 */ /* 0x000fe40007ffe1ff */
[----:B------:R-:W-:-:S03]  /*1240*/  @!P1 SEL R3, R16, R3, !P0 ;  /* 0x0000000310039207 */ /* 0x000fc60004000000 */
[----:B------:R-:W-:Y:S02]  /*1250*/  IMAD R7, R4, R7, R14 ;  /* 0x0000000704077224 */ /* 0x000fe400078e020e */
[--C-:B------:R-:W-:Y:S02]  /*1260*/  @!P1 IMAD.IADD R6, R6, 0x1, -R3.reuse ;  /* 0x0000000106069824 */ /* 0x100fe400078e0a03 */
[----:B------:R-:W-:Y:S01]  /*1270*/  @!P1 IMAD R3, R2, R12, R3 ;  /* 0x0000000c02039224 */ /* 0x000fe200078e0203 */
[----:B------:R-:W-:Y:S01]  /*1280*/  IADD3 R2, PT, PT, -R16, RZ, RZ ;  /* 0x000000ff10027210 */ /* 0x000fe20007ffe1ff */
[----:B------:R-:W-:Y:S02]  /*1290*/  @!P1 IMAD R5, R6, R10, R16 ;  /* 0x0000000a06059224 */ /* 0x000fe400078e0210 */
[----:B------:R-:W-:Y:S02]  /*12a0*/  @!P1 IMAD.MOV.U32 R16, RZ, RZ, R3 ;  /* 0x000000ffff109224 */ /* 0x000fe400078e0003 */
[----:B------:R-:W-:-:S02]  /*12b0*/  IMAD R2, R9, R2, R15 ;  /* 0x0000000209027224 */ /* 0x000fc400078e020f */
[----:B------:R-:W-:Y:S02]  /*12c0*/  IMAD R14, R5, R4, R7 ;  /* 0x00000004050e7224 */ /* 0x000fe400078e0207 */
[----:B------:R-:W-:Y:S02]  /*12d0*/  IMAD R15, R16, R9, R2 ;  /* 0x00000009100f7224 */ /* 0x000fe400078e0202 */
.L_x_16:
[----:B------:R-:W1:Y:S01]  /*12e0*/  LDCU UR4, c[0x0][0xb30] ;  /* 0x00016600ff0477ac */ /* 0x000e620008000800 */
[----:B------:R-:W2:Y:S08]  /*12f0*/  S2UR UR37, SR_CgaCtaId ;  /* 0x00000000002579c3 */ /* 0x000eb00000008800 */
[----:B------:R-:W3:Y:S01]  /*1300*/  LDC R40, c[0x0][0xb24] ;  /* 0x0002c900ff287b82 */ /* 0x000ee20000000800 */
[----:B-1----:R-:W-:-:S09]  /*1310*/  UISETP.NE.AND UP1, UPT, UR4, 0x1, UPT ;  /* 0x000000010400788c */ /* 0x002fd2000bf25270 */
[----:B--2---:R-:W-:Y:S05]  /*1320*/  BRA.U UP1, `(.L_x_17) ;  /* 0x0000000101407547 */ /* 0x004fea000b800000 */
[----:B------:R-:W1:Y:S08]  /*1330*/  LDC.64 R4, c[0x0][0xb10] ;  /* 0x0002c400ff047b82 */ /* 0x000e700000000a00 */
[----:B------:R-:W2:Y:S08]  /*1340*/  LDC.64 R2, c[0x0][0xb18] ;  /* 0x0002c600ff027b82 */ /* 0x000eb00000000a00 */
[----:B------:R-:W4:Y:S08]  /*1350*/  LDC R6, c[0x0][0xb20] ;  /* 0x0002c800ff067b82 */ /* 0x000f300000000800 */
[----:B------:R-:W3:Y:S01]  /*1360*/  LDC R7, c[0x0][0xb0c] ;  /* 0x0002c300ff077b82 */ /* 0x000ee20000000800 */
[----:B-1----:R-:W-:-:S05]  /*1370*/  IMAD.HI.U32 R4, R15, R4, RZ ;  /* 0x000000040f047227 */ /* 0x002fca00078e00ff */
[----:B------:R-:W-:Y:S01]  /*1380*/  SHF.R.U32.HI R4, RZ, R5, R4 ;  /* 0x00000005ff047219 */ /* 0x000fe20000011604 */
[----:B--2---:R-:W-:Y:S01]  /*1390*/  IMAD.HI.U32 R3, R14, R3, RZ ;  /* 0x000000030e037227 */ /* 0x004fe200078e00ff */
[----:B------:R-:W-:-:S04]  /*13a0*/  ISETP.NE.AND P0, PT, R2, 0x1, PT ;  /* 0x000000010200780c */ /* 0x000fc80003f05270 */
[----:B----4-:R-:W-:-:S04]  /*13b0*/  SHF.R.U32.HI R3, RZ, R6, R3 ;  /* 0x00000006ff037219 */ /* 0x010fc80000011603 */
[----:B------:R-:W-:Y:S02]  /*13c0*/  SEL R3, R14, R3, !P0 ;  /* 0x000000030e037207 */ /* 0x000fe40004000000 */
[----:B---3--:R-:W-:-:S04]  /*13d0*/  ISETP.NE.AND P1, PT, R7, 0x1, PT ;  /* 0x000000010700780c */ /* 0x008fc80003f25270 */
[----:B------:R-:W-:-:S05]  /*13e0*/  SEL R4, R15, R4, !P1 ;  /* 0x000000040f047207 */ /* 0x000fca0004800000 */
[----:B------:R-:W-:Y:S02]  /*13f0*/  IMAD.IADD R5, R3, 0x1, -R4 ;  /* 0x0000000103057824 */ /* 0x000fe400078e0a04 */
[----:B------:R-:W-:Y:S02]  /*1400*/  IMAD.IADD R3, R4, 0x1, -R3 ;  /* 0x0000000104037824 */ /* 0x000fe400078e0a03 */
[----:B------:R-:W-:Y:S02]  /*1410*/  IMAD R15, R5, R7, R15 ;  /* 0x00000007050f7224 */ /* 0x000fe400078e020f */
[----:B------:R-:W-:-:S07]  /*1420*/  IMAD R14, R3, R2, R14 ;  /* 0x00000002030e7224 */ /* 0x000fce00078e020e */
.L_x_17:
[----:B------:R-:W-:Y:S01]  /*1430*/  BAR.SYNC.DEFER_BLOCKING 0x0 ;  /* 0x0000000000007b1d */ /* 0x000fe20000010000 */
[----:B------:R-:W-:Y:S01]  /*1440*/  UISETP.NE.AND UP1, UPT, UR8, 0x2, UPT ;  /* 0x000000020800788c */ /* 0x000fe2000bf25270 */
[----:B------:R-:W-:Y:S02]  /*1450*/  ISETP.NE.OR P5, PT, R0, 0x2, !P5 ;  /* 0x000000020000780c */ /* 0x000fe40006fa5670 */
[----:B------:R-:W-:-:S06]  /*1460*/  LOP3.LUT R2, R101, 0x1f, RZ, 0xc0, !PT ;  /* 0x0000001f65027812 */ /* 0x000fcc00078ec0ff */
[----:B------:R-:W-:Y:S05]  /*1470*/  BRA.U UP1, `(.L_x_18) ;  /* 0x0000001501987547 */ /* 0x000fea000b800000 */
[----:B------:R-:W1:Y:S01]  /*1480*/  LDCU UR13, c[0x0][0x38c] ;  /* 0x00007180ff0d77ac */ /* 0x000e620008000800 */
[----:B------:R-:W2:Y:S01]  /*1490*/  LDC R8, c[0x0][0x370] ;  /* 0x0000dc00ff087b82 */ /* 0x000ea20000000800 */
[----:B------:R-:W-:Y:S01]  /*14a0*/  PLOP3.LUT P1, PT, PT, PT, UP2, 0x80, 0x8 ;  /* 0x000000000008781c */ /* 0x000fe20003f2f028 */
[----:B------:R-:W-:Y:S01]  /*14b0*/  IMAD.MOV.U32 R17, RZ, RZ, 0x1 ;  /* 0x00000001ff117424 */ /* 0x000fe200078e00ff */
[----:B------:R-:W-:Y:S01]  /*14c0*/  ISETP.EQ.OR P4, PT, R2, RZ, P5 ;  /* 0x000000ff0200720c */ /* 0x000fe20002f82670 */
[----:B------:R-:W-:Y:S01]  /*14d0*/  IMAD.MOV.U32 R16, RZ, RZ, RZ ;  /* 0x000000ffff107224 */ /* 0x000fe200078e00ff */
[----:B------:R-:W-:Y:S02]  /*14e0*/  PLOP3.LUT P1, PT, P1, PT, PT, 0x8, 0x80 ;  /* 0x000000000080781c */ /* 0x000fe40000f2e170 */
[----:B------:R-:W-:Y:S01]  /*14f0*/  CS2R R12, SRZ ;  /* 0x00000000000c7805 */ /* 0x000fe2000001ff00 */
[----:B------:R-:W-:Y:S01]  /*1500*/  IMAD.MOV.U32 R11, RZ, RZ, 0x1 ;  /* 0x00000001ff0b7424 */ /* 0x000fe200078e00ff */
[----:B------:R-:W4:Y:S01]  /*1510*/  LDC R0, c[0x0][0x374] ;  /* 0x0000dd00ff007b82 */ /* 0x000f220000000800 */
[----:B------:R-:W2:Y:S01]  /*1520*/  LDCU.64 UR22, c[0x0][0x348] ;  /* 0x00006900ff1677ac */ /* 0x000ea20008000a00 */
[----:B------:R-:W-:Y:S01]  /*1530*/  UMOV UR6, URZ ;  /* 0x000000ff00067c82 */ /* 0x000fe20008000000 */
[----:B-1----:R-:W-:-:S04]  /*1540*/  UIADD3 UR5, UPT, UPT, UR13, 0x1f, URZ ;  /* 0x0000001f0d057890 */ /* 0x002fc8000fffe0ff */
[----:B------:R-:W-:-:S04]  /*1550*/  USHF.R.S32.HI UR4, URZ, 0x1f, UR5 ;  /* 0x0000001fff047899 */ /* 0x000fc80008011405 */
[----:B------:R-:W-:-:S04]  /*1560*/  ULEA.HI UR4, UR4, UR5, URZ, 0x5 ;  /* 0x0000000504047291 */ /* 0x000fc8000f8f28ff */
[----:B------:R-:W-:Y:S02]  /*1570*/  USHF.R.S32.HI UR15, URZ, 0x5, UR4 ;  /* 0x00000005ff0f7899 */ /* 0x000fe40008011404 */
[----:B------:R-:W-:Y:S02]  /*1580*/  UIADD3 UR4, UPT, UPT, UR13, -0x1, URZ ;  /* 0xffffffff0d047890 */ /* 0x000fe4000fffe0ff */
[----:B------:R-:W-:Y:S02]  /*1590*/  UISETP.LT.U32.AND UP0, UPT, UR15, 0x9, UPT ;  /* 0x000000090f00788c */ /* 0x000fe4000bf01070 */
[----:B------:R-:W-:Y:S02]  /*15a0*/  UISETP.GE.U32.AND UP1, UPT, UR4, -0x3f, UPT ;  /* 0xffffffc10400788c */ /* 0x000fe4000bf26070 */
[----:B------:R-:W-:Y:S02]  /*15b0*/  USEL UR14, UR15, 0x9, UP0 ;  /* 0x000000090f0e7887 */ /* 0x000fe40008000000 */
[----:B------:R-:W-:-:S02]  /*15c0*/  UIADD3 UR13, UPT, UPT, UR13, 0x3e, URZ ;  /* 0x0000003e0d0d7890 */ /* 0x000fc4000fffe0ff */
[----:B------:R-:W-:Y:S02]  /*15d0*/  UIADD3 UR5, UPT, UPT, UR14, -0x1, URZ ;  /* 0xffffffff0e057890 */ /* 0x000fe4000fffe0ff */
[----:B------:R-:W-:-:S03]  /*15e0*/  UIADD3 UR7, UPT, UPT, UR15, -UR14, URZ ;  /* 0x8000000e0f077290 */ /* 0x000fc6000fffe0ff */
[----:B------:R-:W-:-:S04]  /*15f0*/  @UP1 UIADD3 UR5, UPT, UPT, UR14, URZ, URZ ;  /* 0x000000ff0e051290 */ /* 0x000fc8000fffe0ff */
[----:B--2---:R-:W-:-:S12]  /*1600*/  UIADD3 UR5, UPT, UPT, UR5, 0x1, URZ ;  /* 0x0000000105057890 */ /* 0x004fd8000fffe0ff */
.L_x_36:
[----:B------:R-:W-:Y:S01]  /*1610*/  UISETP.NE.AND UP0, UPT, UR37, URZ, UPT ;  /* 0x000000ff2500728c */ /* 0x000fe2000bf05270 */
[----:B------:R-:W1:Y:S08]  /*1620*/  S2UR UR37, SR_CgaCtaId ;  /* 0x00000000002579c3 */ /* 0x000e700000008800 */
[----:B------:R-:W-:Y:S05]  /*1630*/  BRA.U UP0, `(.L_x_19) ;  /* 0x0000000100347547 */ /* 0x000fea000b800000 */
[----:B------:R-:W2:Y:S01]  /*1640*/  S2R R2, SR_CgaCtaId ;  /* 0x0000000000027919 */ /* 0x000ea20000008800 */
[----:B------:R-:W-:-:S04]  /*1650*/  MOV R3, 0x400 ;  /* 0x0000040000037802 */ /* 0x000fc80000000f00 */
[----:B--2---:R-:W-:Y:S02]  /*1660*/  LEA R2, R2, R3, 0x18 ;  /* 0x0000000302027211 */ /* 0x004fe400078ec0ff */
[----:B------:R-:W-:-:S03]  /*1670*/  SHF.L.U32 R3, R11, 0x1f, RZ ;  /* 0x0000001f0b037819 */ /* 0x000fc600000006ff */
[----:B------:R-:W-:-:S04]  /*1680*/  IMAD R2, R12, 0x8, R2 ;  /* 0x000000080c027824 */ /* 0x000fc800078e0202 */
[----:B------:R-:W2:Y:S02]  /*1690*/  SYNCS.PHASECHK.TRANS64.TRYWAIT P0, [R2+URZ+0x150], R3 ;  /* 0x00015003020075a7 */ /* 0x000ea400080011ff */
[----:B--2---:R-:W-:Y:S05]  /*16a0*/  @!P0 BRA `(.L_x_20) ;  /* 0x0000007c00288947 */ /* 0x004fea0003800000 */
.L_x_137:
[----:B------:R-:W-:Y:S01]  /*16b0*/  VIADD R12, R12, 0x1 ;  /* 0x000000010c0c7836 */ /* 0x000fe20000000000 */
[----:B------:R2:W-:Y:S04]  /*16c0*/  SYNCS.ARRIVE.TRANS64.A1T0 RZ, [R2+URZ+0x140], RZ ;  /* 0x000140ff02ff79a7 */ /* 0x0005e800081000ff */
[----:B------:R-:W-:-:S04]  /*16d0*/  ISETP.NE.AND P0, PT, R12, 0x2, PT ;  /* 0x000000020c00780c */ /* 0x000fc80003f05270 */
[----:B------:R-:W-:Y:S02]  /*16e0*/  SEL R12, R12, RZ, P0 ;  /* 0x000000ff0c0c7207 */ /* 0x000fe40000000000 */
[----:B--2---:R-:W-:-:S04]  /*16f0*/  SEL R2, RZ, 0x1, P0 ;  /* 0x00000001ff027807 */ /* 0x004fc80000000000 */
[----:B------:R-:W-:-:S07]  /*1700*/  LOP3.LUT R11, R11, R2, RZ, 0x3c, !PT ;  /* 0x000000020b0b7212 */ /* 0x000fce00078e3cff */
.L_x_19:
[----:B------:R-:W-:Y:S01]  /*1710*/  UMOV UR4, 0x400 ;  /* 0x0000040000047882 */ /* 0x000fe20000000000 */
[----:B------:R-:W-:Y:S01]  /*1720*/  SHF.L.U32 R2, R17, 0x1f, RZ ;  /* 0x0000001f11027819 */ /* 0x000fe200000006ff */
[----:B-1----:R-:W-:Y:S01]  /*1730*/  ULEA UR4, UR37, UR4, 0x18 ;  /* 0x0000000425047291 */ /* 0x002fe2000f8ec0ff */
[----:B------:R-:W-:Y:S01]  /*1740*/  R2UR UR43, R15 ;  /* 0x000000000f2b72ca */ /* 0x000fe200000e0000 */
[----:B------:R-:W-:Y:S01]  /*1750*/  UISETP.GE.U32.AND UP0, UPT, UR13, 0x3f, UPT ;  /* 0x0000003f0d00788c */ /* 0x000fe2000bf06070 */
[----:B------:R-:W-:Y:S01]  /*1760*/  R2UR UR34, R14 ;  /* 0x000000000e2272ca */ /* 0x000fe200000e0000 */
[----:B------:R-:W-:Y:S01]  /*1770*/  ULEA UR8, UR6, UR4, 0x3 ;  /* 0x0000000406087291 */ /* 0x000fe2000f8e18ff */
[----:B------:R-:W-:-:S08]  /*1780*/  UMOV UR21, URZ ;  /* 0x000000ff00157c82 */ /* 0x000fd00008000000 */
[----:B------:R1:W2:Y:S01]  /*1790*/  SYNCS.PHASECHK.TRANS64.TRYWAIT P0, [UR8+0x48], R2 ;  /* 0x00004802ff0075a7 */ /* 0x0002a20008001108 */
[----:B------:R-:W-:Y:S02]  /*17a0*/  USHF.L.U32 UR43, UR43, 0x6, URZ ;  /* 0x000000062b2b7899 */ /* 0x000fe400080006ff */
[----:B------:R-:W-:Y:S01]  /*17b0*/  USHF.L.U32 UR34, UR34, 0x8, URZ ;  /* 0x0000000822227899 */ /* 0x000fe200080006ff */
[----:B------:R-:W-:Y:S11]  /*17c0*/  BRA.U !UP0, `(.L_x_21) ;  /* 0x0000000108f07547 */ /* 0x000ff6000b800000 */
[----:B------:R-:W-:Y:S02]  /*17d0*/  UIADD3 UR26, UPT, UPT, UR34, 0x40, URZ ;  /* 0x00000040221a7890 */ /* 0x000fe4000fffe0ff */
[----:B------:R-:W-:Y:S02]  /*17e0*/  UIADD3 UR18, UPT, UPT, UR34, 0x80, URZ ;  /* 0x0000008022127890 */ /* 0x000fe4000fffe0ff */
[----:B------:R-:W-:Y:S01]  /*17f0*/  UIADD3 UR10, UPT, UPT, UR34, 0xc0, URZ ;  /* 0x000000c0220a7890 */ /* 0x000fe2000fffe0ff */
[----:B------:R-:W-:Y:S01]  /*1800*/  UMOV UR29, URZ ;  /* 0x000000ff001d7c82 */ /* 0x000fe20008000000 */
[----:B------:R-:W-:-:S10]  /*1810*/  UMOV UR45, UR6 ;  /* 0x00000006002d7c82 */ /* 0x000fd40008000000 */
.L_x_26:
[----:B-1----:R-:W-:Y:S01]  /*1820*/  ULEA UR41, UR45, UR4, 0x3 ;  /* 0x000000042d297291 */ /* 0x002fe2000f8e18ff */
[----:B--2---:R-:W-:Y:S01]  /*1830*/  @!P5 MOV R3, 0x5000 ;  /* 0x000050000003d802 */ /* 0x004fe20000000f00 */
[----:B--2---:R-:W-:Y:S10]  /*1840*/  @P0 BRA `(.L_x_22) ;  /* 0x00000000000c0947 */ /* 0x004ff40003800000 */
[----:B------:R-:W-:-:S04]  /*1850*/  SHF.L.U32 R4, R17, 0x1f, RZ ;  /* 0x0000001f11047819 */ /* 0x000fc800000006ff */
[----:B------:R-:W2:Y:S02]  /*1860*/  SYNCS.PHASECHK.TRANS64.TRYWAIT P0, [UR41+0x48], R4 ;  /* 0x00004804ff0075a7 */ /* 0x000ea40008001129 */
[----:B--2---:R-:W-:Y:S05]  /*1870*/  @!P0 BRA `(.L_x_23) ;  /* 0x0000007800c88947 */ /* 0x004fea0003800000 */
.L_x_22:
[----:B------:R2:W-:Y:S01]  /*1880*/  @!P5 SYNCS.ARRIVE.TRANS64 RZ, [UR41], R3 ;  /* 0x00000003ffffd9a7 */ /* 0x0005e20008000029 */
[----:B------:R-:W-:Y:S04]  /*1890*/  BSSY.RECONVERGENT B0, `(.L_x_24) ;  /* 0x0000003000007945 */ /* 0x000fe80003800200 */
[----:B------:R-:W-:Y:S05]  /*18a0*/  @P4 BRA `(.L_x_25) ;  /* 0x0000000000044947 */ /* 0x000fea0003800000 */
[----:B------:R-:W-:Y:S05]  /*18b0*/  BPT.TRAP 0x1 ;  /* 0x000000040000795c */ /* 0x000fea0000300000 */
.L_x_25:
[----:B------:R-:W-:Y:S05]  /*18c0*/  BSYNC.RECONVERGENT B0 ;  /* 0x0000000000007941 */ /* 0x000fea0003800200 */
.L_x_24:
[----:B------:R-:W-:Y:S02]  /*18d0*/  UIADD3 UR6, UPT, UPT, UR45, 0x1, URZ ;  /* 0x000000012d067890 */ /* 0x000fe4000fffe0ff */
[----:B------:R-:W-:Y:S02]  /*18e0*/  ULEA UR40, UR45, UR4, 0xc ;  /* 0x000000042d287291 */ /* 0x000fe4000f8e60ff */
[----:B------:R-:W-:Y:S02]  /*18f0*/  UISETP.NE.AND UP0, UPT, UR6, 0x9, UPT ;  /* 0x000000090600788c */ /* 0x000fe4000bf05270 */
[----:B------:R-:W-:Y:S02]  /*1900*/  UIADD3 UR46, UP1, UPT, UR22, 0x80, URZ ;  /* 0x00000080162e7890 */ /* 0x000fe4000ff3e0ff */
[----:B------:R-:W-:Y:S02]  /*1910*/  USEL UR9, URZ, 0x1, UP0 ;  /* 0x00000001ff097887 */ /* 0x000fe40008000000 */
[----:B------:R-:W-:-:S02]  /*1920*/  USEL UR6, UR6, URZ, UP0 ;  /* 0x000000ff06067287 */ /* 0x000fc40008000000 */
[----:B------:R-:W-:Y:S02]  /*1930*/  UIADD3 UR38, UP0, UPT, UR22, 0x180, URZ ;  /* 0x0000018016267890 */ /* 0x000fe4000ff1e0ff */
[----:B------:R-:W-:Y:S01]  /*1940*/  ULEA UR8, UR6, UR4, 0x3 ;  /* 0x0000000406087291 */ /* 0x000fe2000f8e18ff */
[----:B------:R-:W-:Y:S01]  /*1950*/  LOP3.LUT R17, R17, UR9, RZ, 0x3c, !PT ;  /* 0x0000000911117c12 */ /* 0x000fe2000f8e3cff */
[----:B------:R-:W-:Y:S02]  /*1960*/  USHF.L.U32 UR42, UR29, 0x5, URZ ;  /* 0x000000051d2a7899 */ /* 0x000fe400080006ff */
[----:B------:R-:W-:Y:S01]  /*1970*/  UIADD3.X UR47, UPT, UPT, URZ, UR23, URZ, UP1, !UPT ;  /* 0x00000017ff2f7290 */ /* 0x000fe20008ffe4ff */
[----:B-1----:R-:W-:Y:S01]  /*1980*/  SHF.L.U32 R2, R17, 0x1f, RZ ;  /* 0x0000001f11027819 */ /* 0x002fe200000006ff */
[----:B------:R-:W-:Y:S02]  /*1990*/  UIADD3 UR40, UPT, UPT, UR40, 0x8800, URZ ;  /* 0x0000880028287890 */ /* 0x000fe4000fffe0ff */
[----:B------:R-:W-:Y:S01]  /*19a0*/  UIADD3.X UR39, UPT, UPT, URZ, UR23, URZ, UP0, !UPT ;  /* 0x00000017ff277290 */ /* 0x000fe200087fe4ff */
[----:B------:R1:W1:Y:S01]  /*19b0*/  SYNCS.PHASECHK.TRANS64.TRYWAIT P0, [UR8+0x48], R2 ;  /* 0x00004802ff0075a7 */ /* 0x0002620008001108 */
[----:B------:R-:W-:Y:S01]  /*19c0*/  ULEA UR8, UR45, UR4, 0xe ;  /* 0x000000042d087291 */ /* 0x000fe2000f8e70ff */
[----:B------:R-:W-:Y:S01]  /*19d0*/  UMOV UR30, 0x0 ;  /* 0x00000000001e7882 */ /* 0x000fe20000000000 */
[----:B------:R-:W-:-:S02]  /*19e0*/  UMOV UR31, 0x10000000 ;  /* 0x10000000001f7882 */ /* 0x000fc40000000000 */
[----:B------:R-:W-:Y:S01]  /*19f0*/  UIADD3 UR32, UPT, UPT, UR8, 0x11800, URZ ;  /* 0x0001180008207890 */ /* 0x000fe2000fffe0ff */
[----:B------:R1:W-:Y:S01]  /*1a00*/  UTMALDG.3D [UR40], [UR46], desc[UR30] ;  /* 0x00001e282e0075b4 */ /* 0x0003e20008011000 */
[----:B------:R-:W-:Y:S02]  /*1a10*/  UIADD3 UR24, UPT, UPT, UR8, 0x12800, URZ ;  /* 0x0001280008187890 */ /* 0x000fe4000fffe0ff */
[----:B------:R-:W-:Y:S02]  /*1a20*/  UIADD3 UR16, UPT, UPT, UR8, 0x13800, URZ ;  /* 0x0001380008107890 */ /* 0x000fe4000fffe0ff */
[----:B------:R-:W-:Y:S01]  /*1a30*/  UIADD3 UR8, UPT, UPT, UR8, 0x14800, URZ ;  /* 0x0001480008087890 */ /* 0x000fe2000fffe0ff */
[----:B------:R-:W-:Y:S01]  /*1a40*/  UMOV UR33, UR41 ;  /* 0x0000002900217c82 */ /* 0x000fe20008000000 */
        /* <DEDUP_REMOVED lines=8> */
[----:B------:R1:W-:Y:S01]  /*1ad0*/  UTMALDG.3D [UR32], [UR38], desc[UR30] ;  /* 0x00001e20260075b4 */ /* 0x0003e20008011000 */
[----:B------:R-:W-:Y:S01]  /*1ae0*/  UMOV UR12, UR44 ;  /* 0x0000002c000c7c82 */ /* 0x000fe20008000000 */
[----:B------:R-:W-:Y:S01]  /*1af0*/  UMOV UR9, UR41 ;  /* 0x0000002900097c82 */ /* 0x000fe20008000000 */
[----:B------:R-:W-:Y:S01]  /*1b00*/  UMOV UR11, UR42 ;  /* 0x0000002a000b7c82 */ /* 0x000fe20008000000 */
[----:B------:R-:W-:Y:S01]  /*1b10*/  UIADD3 UR29, UPT, UPT, UR29, 0x1, URZ ;  /* 0x000000011d1d7890 */ /* 0x000fe2000fffe0ff */
[----:B------:R-:W-:Y:S01]  /*1b20*/  UMOV UR21, UR5 ;  /* 0x0000000500157c82 */ /* 0x000fe20008000000 */
[----:B------:R-:W-:Y:S01]  /*1b30*/  UMOV UR45, UR6 ;  /* 0x00000006002d7c82 */ /* 0x000fe20008000000 */
[----:B------:R1:W-:Y:S01]  /*1b40*/  UTMALDG.3D [UR24], [UR38], desc[UR30] ;  /* 0x00001e18260075b4 */ /* 0x0003e20008011000 */
[----:B------:R-:W-:Y:S01]  /*1b50*/  UISETP.NE.AND UP0, UPT, UR29, UR5, UPT ;  /* 0x000000051d00728c */ /* 0x000fe2000bf05270 */
[----:B------:R1:W-:Y:S01]  /*1b60*/  UTMALDG.3D [UR16], [UR38], desc[UR30] ;  /* 0x00001e10260075b4 */ /* 0x0003e20008011000 */
[----:B------:R1:W-:Y:S07]  /*1b70*/  UTMALDG.3D [UR8], [UR38], desc[UR30] ;  /* 0x00001e08260075b4 */ /* 0x0003ee0008011000 */
[----:B------:R-:W-:Y:S05]  /*1b80*/  BRA.U UP0, `(.L_x_26) ;  /* 0xfffffffd00247547 */ /* 0x000fea000b83ffff */
.L_x_21:
[----:B-1----:R-:W-:Y:S01]  /*1b90*/  ULEA UR8, UR6, UR4, 0x3 ;  /* 0x0000000406087291 */ /* 0x002fe2000f8e18ff */
[----:B------:R-:W-:Y:S01]  /*1ba0*/  SHF.L.U32 R2, R17, 0x1f, RZ ;  /* 0x0000001f11027819 */ /* 0x000fe200000006ff */
[----:B------:R-:W-:Y:S01]  /*1bb0*/  @!P1 SYNCS.ARRIVE.TRANS64.A1T0 RZ, [UR4+0xd8], RZ ;  /* 0x0000d8ffffff99a7 */ /* 0x000fe20008100004 */
[----:B------:R-:W-:-:S06]  /*1bc0*/  UISETP.GT.AND UP0, UPT, UR15, UR14, UPT ;  /* 0x0000000e0f00728c */ /* 0x000fcc000bf04270 */
[----:B--2---:R1:W2:Y:S03]  /*1bd0*/  SYNCS.PHASECHK.TRANS64.TRYWAIT P0, [UR8+0x48], R2 ;  /* 0x00004802ff0075a7 */ /* 0x0042a60008001108 */
[----:B------:R-:W-:Y:S05]  /*1be0*/  BRA.U !UP0, `(.L_x_27) ;  /* 0x0000000108ec7547 */ /* 0x000fea000b800000 */
[----:B------:R-:W-:Y:S02]  /*1bf0*/  UIADD3 UR29, UPT, UPT, UR7, UR21, URZ ;  /* 0x00000015071d7290 */ /* 0x000fe4000fffe0ff */
[----:B------:R-:W-:Y:S02]  /*1c00*/  UIADD3 UR26, UPT, UPT, UR34, 0x40, URZ ;  /* 0x00000040221a7890 */ /* 0x000fe4000fffe0ff */
[----:B------:R-:W-:Y:S02]  /*1c10*/  UIADD3 UR18, UPT, UPT, UR34, 0x80, URZ ;  /* 0x0000008022127890 */ /* 0x000fe4000fffe0ff */
[----:B------:R-:W-:Y:S01]  /*1c20*/  UIADD3 UR10, UPT, UPT, UR34, 0xc0, URZ ;  /* 0x000000c0220a7890 */ /* 0x000fe2000fffe0ff */
[----:B------:R-:W-:-:S11]  /*1c30*/  UMOV UR32, UR6 ;  /* 0x0000000600207c82 */ /* 0x000fd60008000000 */
.L_x_32:
[----:B------:R-:W-:Y:S01]  /*1c40*/  ULEA UR41, UR32, UR4, 0x3 ;  /* 0x0000000420297291 */ /* 0x000fe2000f8e18ff */
[----:B--2---:R-:W-:Y:S01]  /*1c50*/  @!P5 MOV R3, 0x5000 ;  /* 0x000050000003d802 */ /* 0x004fe20000000f00 */
[----:B-12---:R-:W-:Y:S10]  /*1c60*/  @P0 BRA `(.L_x_28) ;  /* 0x00000000000c0947 */ /* 0x006ff40003800000 */
[----:B------:R-:W-:-:S04]  /*1c70*/  SHF.L.U32 R4, R17, 0x1f, RZ ;  /* 0x0000001f11047819 */ /* 0x000fc800000006ff */
[----:B------:R-:W2:Y:S02]  /*1c80*/  SYNCS.PHASECHK.TRANS64.TRYWAIT P0, [UR41+0x48], R4 ;  /* 0x00004804ff0075a7 */ /* 0x000ea40008001129 */
[----:B--2---:R-:W-:Y:S05]  /*1c90*/  @!P0 BRA `(.L_x_29) ;  /* 0x0000007400d88947 */ /* 0x004fea0003800000 */
.L_x_28:
[----:B------:R2:W-:Y:S01]  /*1ca0*/  @!P5 SYNCS.ARRIVE.TRANS64 RZ, [UR41], R3 ;  /* 0x00000003ffffd9a7 */ /* 0x0005e20008000029 */
[----:B------:R-:W-:Y:S04]  /*1cb0*/  BSSY.RECONVERGENT B0, `(.L_x_30) ;  /* 0x0000003000007945 */ /* 0x000fe80003800200 */
[----:B------:R-:W-:Y:S05]  /*1cc0*/  @P4 BRA `(.L_x_31) ;  /* 0x0000000000044947 */ /* 0x000fea0003800000 */
[----:B------:R-:W-:Y:S05]  /*1cd0*/  BPT.TRAP 0x1 ;  /* 0x000000040000795c */ /* 0x000fea0000300000 */
.L_x_31:
[----:B------:R-:W-:Y:S05]  /*1ce0*/  BSYNC.RECONVERGENT B0 ;  /* 0x0000000000007941 */ /* 0x000fea0003800200 */
.L_x_30:
        /* <DEDUP_REMOVED lines=19> */
[----:B------:R-:W-:Y:S01]  /*1e20*/  UTMALDG.3D [UR40], [UR46], desc[UR30] ;  /* 0x00001e282e0075b4 */ /* 0x000fe20008011000 */
        /* <DEDUP_REMOVED lines=14> */
[----:B------:R-:W-:Y:S01]  /*1f10*/  UMOV UR9, UR41 ;  /* 0x0000002900097c82 */ /* 0x000fe20008000000 */
[----:B------:R-:W-:Y:S01]  /*1f20*/  UMOV UR11, UR42 ;  /* 0x0000002a000b7c82 */ /* 0x000fe20008000000 */
[----:B------:R-:W-:Y:S01]  /*1f30*/  UIADD3 UR21, UPT, UPT, UR21, 0x1, URZ ;  /* 0x0000000115157890 */ /* 0x000fe2000fffe0ff */
[----:B------:R1:W-:Y:S03]  /*1f40*/  UTMALDG.3D [UR24], [UR38], desc[UR30] ;  /* 0x00001e18260075b4 */ /* 0x0003e60008011000 */
[----:B------:R-:W-:Y:S01]  /*1f50*/  UISETP.NE.AND UP0, UPT, UR21, UR29, UPT ;  /* 0x0000001d1500728c */ /* 0x000fe2000bf05270 */
[----:B------:R1:W-:Y:S01]  /*1f60*/  UTMALDG.3D [UR16], [UR38], desc[UR30] ;  /* 0x00001e10260075b4 */ /* 0x0003e20008011000 */
[----:B------:R1:W-:Y:S01]  /*1f70*/  UTMALDG.3D [UR8], [UR38], desc[UR30] ;  /* 0x00001e08260075b4 */ /* 0x0003e20008011000 */
[----:B---3--:R-:W-:-:S06]  /*1f80*/  UMOV UR32, UR6 ;  /* 0x0000000600207c82 */ /* 0x008fcc0008000000 */
[----:B------:R-:W-:Y:S05]  /*1f90*/  BRA.U UP0, `(.L_x_32) ;  /* 0xfffffffd00287547 */ /* 0x000fea000b83ffff */
.L_x_27:
[C---:B-1----:R-:W-:Y:S01]  /*1fa0*/  LEA R2, R16.reuse, UR4, 0x3 ;  /* 0x0000000410027c11 */ /* 0x042fe2000f8e18ff */
[----:B------:R-:W-:Y:S01]  /*1fb0*/  NOP ;  /* 0x0000000000007918 */ /* 0x000fe20000000000 */
[----:B--2---:R-:W-:Y:S02]  /*1fc0*/  SHF.L.U32 R3, R13, 0x1f, RZ ;  /* 0x0000001f0d037819 */ /* 0x004fe400000006ff */
[----:B------:R-:W-:Y:S02]  /*1fd0*/  LEA R4, R16, UR4, 0x4 ;  /* 0x0000000410047c11 */ /* 0x000fe4000f8e20ff */
[----:B------:R-:W1:Y:S02]  /*1fe0*/  SYNCS.PHASECHK.TRANS64.TRYWAIT P0, [R2+URZ+0xe0], R3 ;  /* 0x0000e003020075a7 */ /* 0x000e6400080011ff */
[----:B-1----:R-:W-:Y:S05]  /*1ff0*/  @!P0 BRA `(.L_x_33) ;  /* 0x0000007400188947 */ /* 0x002fea0003800000 */
.L_x_140:
[----:B------:R-:W2:Y:S01]  /*2000*/  LDS.128 R4, [R4+0x170] ;  /* 0x0001700004047984 */ /* 0x000ea20000000c00 */
[----:B---3--:R-:W-:Y:S01]  /*2010*/  ISETP.GE.AND P0, PT, R40, 0x1, PT ;  /* 0x000000012800780c */ /* 0x008fe20003f06270 */
[----:B-1----:R-:W-:Y:S01]  /*2020*/  VIADD R2, R2, 0xf0 ;  /* 0x000000f002027836 */ /* 0x002fe20000000000 */
[----:B------:R-:W-:Y:S01]  /*2030*/  @!PT LDS RZ, [RZ] ;  /* 0x00000000fffff984 */ /* 0x000fe20000000800 */
[----:B------:R-:W-:Y:S01]  /*2040*/  @!PT LDS RZ, [RZ] ;  /* 0x00000000fffff984 */ /* 0x000fe20000000800 */
[----:B------:R-:W-:Y:S01]  /*2050*/  @!PT LDS RZ, [RZ] ;  /* 0x00000000fffff984 */ /* 0x000fe20000000800 */
[----:B------:R-:W-:Y:S01]  /*2060*/  @!PT LDS RZ, [RZ] ;  /* 0x00000000fffff984 */ /* 0x000fe20000000800 */
[----:B------:R1:W-:Y:S06]  /*2070*/  MEMBAR.ALL.CTA ;  /* 0x0000000000007992 */ /* 0x0003ec0000008000 */
[----:B-1----:R-:W1:Y:S01]  /*2080*/  FENCE.VIEW.ASYNC.S ;  /* 0x00000000000073c6 */ /* 0x002e620000000000 */
[----:B------:R-:W-:-:S04]  /*2090*/  PRMT R2, RZ, 0x654, R2 ;  /* 0x00000654ff027816 */ /* 0x000fc80000000002 */
[----:B-1----:R1:W-:Y:S01]  /*20a0*/  SYNCS.ARRIVE.TRANS64.RED.A1T0 RZ, [R2+URZ], RZ ;  /* 0x000000ff02ff79a7 */ /* 0x0023e200081004ff */
[----:B--2---:R-:W-:-:S13]  /*20b0*/  LOP3.LUT P2, RZ, R6, 0x1, RZ, 0xc0, !PT ;  /* 0x0000000106ff7812 */ /* 0x004fda000784c0ff */
[----:B------:R-:W-:Y:S01]  /*20c0*/  @P2 SHF.R.U32.HI R3, RZ, 0x10, R5 ;  /* 0x00000010ff032819 */ /* 0x000fe20000011605 */
[----:B------:R-:W-:Y:S01]  /*20d0*/  VOTEU.ANY UP0, P2 ;  /* 0x0000000000ff7886 */ /* 0x000fe20001000100 */
[----:B------:R-:W-:Y:S02]  /*20e0*/  @P2 MOV R10, R4 ;  /* 0x00000004000a2202 */ /* 0x000fe40000000f00 */
[----:B------:R-:W-:Y:S02]  /*20f0*/  @P2 R2UR.BROADCAST UR8, R3 ;  /* 0x00000000030822ca */ /* 0x000fe400008e0000 */
[----:B------:R-:W-:-:S11]  /*2100*/  @P2 LOP3.LUT R9, R5, 0xffff, RZ, 0xc0, !PT ;  /* 0x0000ffff05092812 */ /* 0x000fd600078ec0ff */
[----:B------:R-:W-:Y:S01]  /*2110*/  @UP0 UMOV UR44, UR8 ;  /* 0x00000008002c0c82 */ /* 0x000fe20008000000 */
[----:B-1----:R-:W-:Y:S05]  /*2120*/  @!P0 BRA `(.L_x_34) ;  /* 0x0000000000b88947 */ /* 0x002fea0003800000 */
[----:B------:R-:W4:Y:S01]  /*2130*/  LDC.64 R4, c[0x0][0xb18] ;  /* 0x0002c600ff047b82 */ /* 0x000f220000000a00 */
[----:B------:R-:W-:-:S07]  /*2140*/  ISETP.NE.AND P3, PT, R40, 0x1, PT ;  /* 0x000000012800780c */ /* 0x000fce0003f65270 */
[----:B------:R-:W1:Y:S08]  /*2150*/  LDC.64 R6, c[0x0][0xb10] ;  /* 0x0002c400ff067b82 */ /* 0x000e700000000a00 */
[----:B------:R-:W2:Y:S08]  /*2160*/  LDC R14, c[0x0][0xb20] ;  /* 0x0002c800ff0e7b82 */ /* 0x000eb00000000800 */
[----:B------:R-:W3:Y:S01]  /*2170*/  LDC R15, c[0x0][0xb0c] ;  /* 0x0002c300ff0f7b82 */ /* 0x000ee20000000800 */
[----:B----4-:R-:W-:Y:S01]  /*2180*/  IMAD.HI.U32 R19, R0, R5, RZ ;  /* 0x0000000500137227 */ /* 0x010fe200078e00ff */
[----:B------:R-:W-:-:S03]  /*2190*/  ISETP.NE.AND P0, PT, R4, 0x1, PT ;  /* 0x000000010400780c */ /* 0x000fc60003f05270 */
[----:B------:R-:W-:-:S03]  /*21a0*/  IMAD.HI.U32 R5, R9, R5, RZ ;  /* 0x0000000509057227 */ /* 0x000fc600078e00ff */
[----:B------:R-:W4:Y:S01]  /*21b0*/  LDC.64 R2, c[0x0][0xb28] ;  /* 0x0002ca00ff027b82 */ /* 0x000f220000000a00 */
[----:B-1----:R-:W-:-:S04]  /*21c0*/  IMAD.HI.U32 R20, R8, R6, RZ ;  /* 0x0000000608147227 */ /* 0x002fc800078e00ff */
[----:B------:R-:W-:Y:S01]  /*21d0*/  IMAD.HI.U32 R21, R10, R6, RZ ;  /* 0x000000060a157227 */ /* 0x000fe200078e00ff */
[----:B------:R-:W-:Y:S02]  /*21e0*/  SHF.R.U32.HI R20, RZ, R7, R20 ;  /* 0x00000007ff147219 */ /* 0x000fe40000011614 */
[-C--:B--2---:R-:W-:Y:S02]  /*21f0*/  SHF.R.U32.HI R19, RZ, R14.reuse, R19 ;  /* 0x0000000eff137219 */ /* 0x084fe40000011613 */
[----:B------:R-:W-:Y:S02]  /*2200*/  SHF.R.U32.HI R5, RZ, R14, R5 ;  /* 0x0000000eff057219 */ /* 0x000fe40000011605 */
[----:B------:R-:W-:Y:S02]  /*2210*/  SEL R19, R0, R19, !P0 ;  /* 0x0000001300137207 */ /* 0x000fe40004000000 */
[----:B------:R-:W-:Y:S02]  /*2220*/  SHF.R.U32.HI R21, RZ, R7, R21 ;  /* 0x00000007ff157219 */ /* 0x000fe40000011615 */
[----:B---3--:R-:W-:-:S02]  /*2230*/  ISETP.NE.AND P1, PT, R15, 0x1, PT ;  /* 0x000000010f00780c */ /* 0x008fc40003f25270 */
[----:B------:R-:W-:Y:S02]  /*2240*/  SEL R5, R9, R5, !P0 ;  /* 0x0000000509057207 */ /* 0x000fe40004000000 */
[----:B------:R-:W-:Y:S02]  /*2250*/  SEL R20, R8, R20, !P1 ;  /* 0x0000001408147207 */ /* 0x000fe40004800000 */
[----:B------:R-:W-:Y:S01]  /*2260*/  SEL R21, R10, R21, !P1 ;  /* 0x000000150a157207 */ /* 0x000fe20004800000 */
[----:B----4-:R-:W-:-:S04]  /*2270*/  IMAD.HI.U32 R18, R19, R2, RZ ;  /* 0x0000000213127227 */ /* 0x010fc800078e00ff */
        /* <DEDUP_REMOVED lines=10> */
[----:B------:R-:W-:-:S04]  /*2320*/  @!P0 IMAD.HI.U32 R7, R21, R2, RZ ;  /* 0x0000000215078227 */ /* 0x000fc800078e00ff */
[----:B------:R-:W-:Y:S01]  /*2330*/  IMAD.MOV R2, RZ, RZ, -R6 ;  /* 0x000000ffff027224 */ /* 0x000fe200078e0a06 */
[----:B------:R-:W-:Y:S02]  /*2340*/  @!P0 SHF.R.U32.HI R3, RZ, R3, R7 ;  /* 0x00000003ff038219 */ /* 0x000fe40000011607 */
[----:B------:R-:W-:Y:S01]  /*2350*/  IADD3 R7, PT, PT, -R5, RZ, RZ ;  /* 0x000000ff05077210 */ /* 0x000fe20007ffe1ff */
[----:B------:R-:W-:Y:S01]  /*2360*/  IMAD R2, R40, R2, R5 ;  /* 0x0000000228027224 */ /* 0x000fe200078e0205 */
        /* <DEDUP_REMOVED lines=10> */
.L_x_34:
[----:B------:R-:W1:Y:S02]  /*2410*/  LDCU UR8, c[0x0][0xb30] ;  /* 0x00016600ff0877ac */ /* 0x000e640008000800 */
[----:B-1----:R-:W-:-:S09]  /*2420*/  UISETP.NE.AND UP0, UPT, UR8, 0x1, UPT ;  /* 0x000000010800788c */ /* 0x002fd2000bf05270 */
[----:B------:R-:W-:Y:S05]  /*2430*/  BRA.U UP0, `(.L_x_35) ;  /* 0x0000000100407547 */ /* 0x000fea000b800000 */
[----:B------:R-:W1:Y:S08]  /*2440*/  LDC.64 R4, c[0x0][0xb10] ;  /* 0x0002c400ff047b82 */ /* 0x000e700000000a00 */
[----:B------:R-:W2:Y:S08]  /*2450*/  LDC.64 R2, c[0x0][0xb18] ;  /* 0x0002c600ff027b82 */ /* 0x000eb00000000a00 */
[----:B------:R-:W3:Y:S08]  /*2460*/  LDC R6, c[0x0][0xb20] ;  /* 0x0002c800ff067b82 */ /* 0x000ef00000000800 */
[----:B------:R-:W4:Y:S01]  /*2470*/  LDC R7, c[0x0][0xb0c] ;  /* 0x0002c300ff077b82 */ /* 0x000f220000000800 */
[----:B-1----:R-:W-:-:S05]  /*2480*/  IMAD.HI.U32 R4, R10, R4, RZ ;  /* 0x000000040a047227 */ /* 0x002fca00078e00ff */
[----:B------:R-:W-:Y:S01]  /*2490*/  SHF.R.U32.HI R4, RZ, R5, R4 ;  /* 0x00000005ff047219 */ /* 0x000fe20000011604 */
[----:B--2---:R-:W-:Y:S01]  /*24a0*/  IMAD.HI.U32 R3, R9, R3, RZ ;  /* 0x0000000309037227 */ /* 0x004fe200078e00ff */
[----:B------:R-:W-:-:S04]  /*24b0*/  ISETP.NE.AND P0, PT, R2, 0x1, PT ;  /* 0x000000010200780c */ /* 0x000fc80003f05270 */
[----:B---3--:R-:W-:-:S04]  /*24c0*/  SHF.R.U32.HI R3, RZ, R6, R3 ;  /* 0x00000006ff037219 */ /* 0x008fc80000011603 */
[----:B------:R-:W-:Y:S02]  /*24d0*/  SEL R3, R9, R3, !P0 ;  /* 0x0000000309037207 */ /* 0x000fe40004000000 */
[----:B----4-:R-:W-:-:S04]  /*24e0*/  ISETP.NE.AND P1, PT, R7, 0x1, PT ;  /* 0x000000010700780c */ /* 0x010fc80003f25270 */
[----:B------:R-:W-:-:S05]  /*24f0*/  SEL R4, R10, R4, !P1 ;  /* 0x000000040a047207 */ /* 0x000fca0004800000 */
[----:B------:R-:W-:Y:S02]  /*2500*/  IMAD.IADD R5, R3, 0x1, -R4 ;  /* 0x0000000103057824 */ /* 0x000fe400078e0a04 */
[----:B------:R-:W-:Y:S02]  /*2510*/  IMAD.IADD R3, R4, 0x1, -R3 ;  /* 0x0000000104037824 */ /* 0x000fe400078e0a03 */
[----:B------:R-:W-:Y:S02]  /*2520*/  IMAD R10, R5, R7, R10 ;  /* 0x00000007050a7224 */ /* 0x000fe400078e020a */
[----:B------:R-:W-:-:S07]  /*2530*/  IMAD R9, R3, R2, R9 ;  /* 0x0000000203097224 */ /* 0x000fce00078e0209 */
.L_x_35:
[----:B------:R-:W-:Y:S01]  /*2540*/  VIADD R16, R16, 0x1 ;  /* 0x0000000110107836 */ /* 0x000fe20000000000 */
[----:B------:R-:W-:Y:S01]  /*2550*/  PLOP3.LUT P1, PT, PT, PT, PT, 0x80, 0x8 ;  /* 0x000000000008781c */ /* 0x000fe20003f2f070 */
[----:B------:R-:W-:Y:S02]  /*2560*/  IMAD.IADD R15, R10, 0x1, R87 ;  /* 0x000000010a0f7824 */ /* 0x000fe400078e0257 */
[----:B------:R-:W-:Y:S01]  /*2570*/  IMAD.IADD R14, R9, 0x1, R86 ;  /* 0x00000001090e7824 */ /* 0x000fe200078e0256 */
[----:B------:R-:W-:-:S04]  /*2580*/  ISETP.NE.AND P0, PT, R16, 0x2, PT ;  /* 0x000000021000780c */ /* 0x000fc80003f05270 */
[----:B------:R-:W-:Y:S02]  /*2590*/  SEL R2, RZ, 0x1, P0 ;  /* 0x00000001ff027807 */ /* 0x000fe40000000000 */
[----:B------:R-:W-:Y:S02]  /*25a0*/  SEL R16, R16, RZ, P0 ;  /* 0x000000ff10107207 */ /* 0x000fe40000000000 */
[----:B------:R-:W-:Y:S01]  /*25b0*/  LOP3.LUT R13, R13, R2, RZ, 0x3c, !PT ;  /* 0x000000020d0d7212 */ /* 0x000fe200078e3cff */
[----:B------:R-:W-:Y:S06]  /*25c0*/  @P2 BRA `(.L_x_36) ;  /* 0xfffffff000102947 */ /* 0x000fec000383ffff */
[----:B------:R-:W-:Y:S01]  /*25d0*/  UIADD3 UR4, UPT, UPT, UR4, 0x48, URZ ;  /* 0x0000004804047890 */ /* 0x000fe2000fffe0ff */
[----:B------:R-:W-:-:S03]  /*25e0*/  SHF.L.U32 R2, R17, 0x1f, RZ ;  /* 0x0000001f11027819 */ /* 0x000fc600000006ff */
[----:B------:R-:W-:-:S09]  /*25f0*/  ULEA UR5, UR6, UR4, 0x3 ;  /* 0x0000000406057291 */ /* 0x000fd2000f8e18ff */
[----:B------:R-:W1:Y:S02]  /*2600*/  SYNCS.PHASECHK.TRANS64.TRYWAIT P0, [UR5], R2 ;  /* 0x00000002ff0075a7 */ /* 0x000e640008001105 */
[----:B-1----:R-:W-:Y:S05]  /*2610*/  @!P0 BRA `(.L_x_37) ;  /* 0x0000006c00a48947 */ /* 0x002fea0003800000 */
.L_x_142:
[----:B------:R-:W-:-:S04]  /*2620*/  UIADD3 UR6, UPT, UPT, UR6, 0x1, URZ ;  /* 0x0000000106067890 */ /* 0x000fc8000fffe0ff */
[----:B------:R-:W-:-:S04]  /*2630*/  UISETP.NE.AND UP0, UPT, UR6, 0x9, UPT ;  /* 0x000000090600788c */ /* 0x000fc8000bf05270 */
[----:B------:R-:W-:Y:S02]  /*2640*/  USEL UR7, URZ, 0x1, UP0 ;  /* 0x00000001ff077887 */ /* 0x000fe40008000000 */
[----:B------:R-:W-:-:S04]  /*2650*/  USEL UR6, UR6, URZ, UP0 ;  /* 0x000000ff06067287 */ /* 0x000fc80008000000 */
[----:B------:R-:W-:Y:S01]  /*2660*/  ULEA UR5, UR6, UR4, 0x3 ;  /* 0x0000000406057291 */ /* 0x000fe2000f8e18ff */
[----:B-1----:R-:W-:-:S04]  /*2670*/  LOP3.LUT R2, R17, UR7, RZ, 0x3c, !PT ;  /* 0x0000000711027c12 */ /* 0x002fc8000f8e3cff */
[----:B------:R-:W-:-:S04]  /*2680*/  SHF.L.U32 R3, R2, 0x1f, RZ ;  /* 0x0000001f02037819 */ /* 0x000fc800000006ff */
[----:B------:R-:W1:Y:S02]  /*2690*/  SYNCS.PHASECHK.TRANS64.TRYWAIT P0, [UR5], R3 ;  /* 0x00000003ff0075a7 */ /* 0x000e640008001105 */
[----:B-1----:R-:W-:Y:S05]  /*26a0*/  @!P0 BRA `(.L_x_38) ;  /* 0x0000006c00988947 */ /* 0x002fea0003800000 */
.L_x_144:
[----:B------:R-:W-:-:S04]  /*26b0*/  UIADD3 UR6, UPT, UPT, UR6, 0x1, URZ ;  /* 0x0000000106067890 */ /* 0x000fc8000fffe0ff */
[----:B------:R-:W-:-:S04]  /*26c0*/  UISETP.NE.AND UP0, UPT, UR6, 0x9, UPT ;  /* 0x000000090600788c */ /* 0x000fc8000bf05270 */
[----:B------:R-:W-:Y:S02]  /*26d0*/  USEL UR7, URZ, 0x1, UP0 ;  /* 0x00000001ff077887 */ /* 0x000fe40008000000 */
[----:B------:R-:W-:-:S04]  /*26e0*/  USEL UR6, UR6, URZ, UP0 ;  /* 0x000000ff06067287 */ /* 0x000fc80008000000 */
[----:B------:R-:W-:Y:S01]  /*26f0*/  ULEA UR5, UR6, UR4, 0x3 ;  /* 0x0000000406057291 */ /* 0x000fe2000f8e18ff */
[----:B------:R-:W-:-:S04]  /*2700*/  LOP3.LUT R2, R2, UR7, RZ, 0x3c, !PT ;  /* 0x0000000702027c12 */ /* 0x000fc8000f8e3cff */
[----:B-1----:R-:W-:-:S04]  /*2710*/  SHF.L.U32 R3, R2, 0x1f, RZ ;  /* 0x0000001f02037819 */ /* 0x002fc800000006ff */
[----:B------:R-:W1:Y:S02]  /*2720*/  SYNCS.PHASECHK.TRANS64.TRYWAIT P0, [UR5], R3 ;  /* 0x00000003ff0075a7 */ /* 0x000e640008001105 */
[----:B-1----:R-:W-:Y:S05]  /*2730*/  @!P0 BRA `(.L_x_39) ;  /* 0x0000006c008c8947 */ /* 0x002fea0003800000 */
.L_x_146:
        /* <DEDUP_REMOVED lines=9> */
.L_x_148:
        /* <DEDUP_REMOVED lines=9> */
.L_x_150:
        /* <DEDUP_REMOVED lines=9> */
.L_x_152:
        /* <DEDUP_REMOVED lines=9> */
.L_x_154:
        /* <DEDUP_REMOVED lines=9> */
.L_x_156:
[----:B------:R-:W-:-:S04]  /*2a10*/  UIADD3 UR6, UPT, UPT, UR6, 0x1, URZ ;  /* 0x0000000106067890 */ /* 0x000fc8000fffe0ff */
[----:B------:R-:W-:-:S04]  /*2a20*/  UISETP.NE.AND UP0, UPT, UR6, 0x9, UPT ;  /* 0x000000090600788c */ /* 0x000fc8000bf05270 */
[----:B------:R-:W-:Y:S02]  /*2a30*/  USEL UR5, URZ, 0x1, UP0 ;  /* 0x00000001ff057887 */ /* 0x000fe40008000000 */
[----:B------:R-:W-:-:S04]  /*2a40*/  USEL UR6, UR6, URZ, UP0 ;  /* 0x000000ff06067287 */ /* 0x000fc80008000000 */
[----:B------:R-:W-:Y:S01]  /*2a50*/  ULEA UR6, UR6, UR4, 0x3 ;  /* 0x0000000406067291 */ /* 0x000fe2000f8e18ff */
[----:B------:R-:W-:-:S04]  /*2a60*/  LOP3.LUT R2, R2, UR5, RZ, 0x3c, !PT ;  /* 0x0000000502027c12 */ /* 0x000fc8000f8e3cff */
[----:B------:R-:W-:Y:S01]  /*2a70*/  SHF.L.U32 R2, R2, 0x1f, RZ ;  /* 0x0000001f02027819 */ /* 0x000fe200000006ff */
[----:B-1--4-:R-:W-:-:S07]  /*2a80*/  IMAD.U32 R0, RZ, RZ, UR6 ;  /* 0x00000006ff007e24 */ /* 0x012fce000f8e00ff */
.L_x_45:
[----:B-1----:R1:W2:Y:S02]  /*2a90*/  SYNCS.PHASECHK.TRANS64.TRYWAIT P0, [R0+URZ], R2 ;  /* 0x00000002000075a7 */ /* 0x0022a400080011ff */
[----:B--2---:R-:W-:Y:S05]  /*2aa0*/  @!P0 NANOSLEEP.SYNCS 0x989680 ;  /* 0x009896800000895d */ /* 0x004fea0003900000 */
[----:B------:R-:W2:Y:S02]  /*2ab0*/  @!P0 SYNCS.PHASECHK.TRANS64 P0, [R0+URZ], R2 ;  /* 0x00000002000085a7 */ /* 0x000ea400080010ff */
[----:B--2---:R-:W-:Y:S05]  /*2ac0*/  @P0 EXIT ;  /* 0x000000000000094d */ /* 0x004fea0003800000 */
[----:B------:R-:W-:Y:S05]  /*2ad0*/  BRA `(.L_x_45) ;  /* 0xfffffffc00ec7947 */ /* 0x000fea000383ffff */
.L_x_18:
[----:B------:R-:W-:-:S04]  /*2ae0*/  UISETP.NE.AND UP1, UPT, UR37, URZ, UPT ;  /* 0x000000ff2500728c */ /* 0x000fc8000bf25270 */
[----:B------:R-:W-:-:S09]  /*2af0*/  UISETP.NE.OR UP1, UPT, UR8, 0x1, UP1 ;  /* 0x000000010800788c */ /* 0x000fd20008f25670 */
[----:B------:R-:W-:Y:S05]  /*2b00*/  BRA.U UP1, `(.L_x_46) ;  /* 0x0000000501487547 */ /* 0x000fea000b800000 */
[----:B------:R-:W-:Y:S01]  /*2b10*/  ISETP.NE.AND P2, PT, R2, RZ, PT ;  /* 0x000000ff0200720c */ /* 0x000fe20003f45270 */
[----:B------:R-:W-:Y:S01]  /*2b20*/  IMAD.MOV.U32 R12, RZ, RZ, 0x1 ;  /* 0x00000001ff0c7424 */ /* 0x000fe200078e00ff */
[----:B------:R-:W-:Y:S02]  /*2b30*/  CS2R R10, SRZ ;  /* 0x00000000000a7805 */ /* 0x000fe4000001ff00 */
[----:B------:R-:W-:Y:S01]  /*2b40*/  CS2R R8, SRZ ;  /* 0x0000000000087805 */ /* 0x000fe2000001ff00 */
[----:B------:R-:W-:Y:S01]  /*2b50*/  UMOV UR4, 0x400 ;  /* 0x0000040000047882 */ /* 0x000fe20000000000 */
[----:B------:R-:W-:Y:S01]  /*2b60*/  UMOV UR6, URZ ;  /* 0x000000ff00067c82 */ /* 0x000fe20008000000 */
[----:B------:R-:W-:-:S12]  /*2b70*/  ULEA UR37, UR37, UR4, 0x18 ;  /* 0x0000000425257291 */ /* 0x000fd8000f8ec0ff */
.L_x_50:
[----:B------:R-:W-:Y:S02]  /*2b80*/  LEA R0, R8, UR37, 0x3 ;  /* 0x0000002508007c11 */ /* 0x000fe4000f8e18ff */
[----:B------:R-:W-:-:S03]  /*2b90*/  SHF.L.U32 R4, R9, 0x1f, RZ ;  /* 0x0000001f09047819 */ /* 0x000fc600000006ff */
[----:B------:R-:W-:Y:S01]  /*2ba0*/  VIADD R5, R0, 0x150 ;  /* 0x0000015000057836 */ /* 0x000fe20000000000 */
[----:B------:R-:W1:Y:S02]  /*2bb0*/  SYNCS.PHASECHK.TRANS64.TRYWAIT P0, [R0+URZ+0x140], R4 ;  /* 0x00014004000075a7 */ /* 0x000e6400080011ff */
[----:B-1----:R-:W-:Y:S05]  /*2bc0*/  @!P0 BRA `(.L_x_47) ;  /* 0x0000006800f88947 */ /* 0x002fea0003800000 */
.L_x_157:
[----:B------:R-:W-:Y:S01]  /*2bd0*/  ULEA UR5, UR6, UR37, 0x3 ;  /* 0x0000002506057291 */ /* 0x000fe2000f8e18ff */
[----:B-1----:R-:W-:Y:S01]  /*2be0*/  PRMT R0, RZ, 0x654, R5 ;  /* 0x00000654ff007816 */ /* 0x002fe20000000005 */
[----:B------:R-:W-:Y:S01]  /*2bf0*/  @!P2 IMAD.MOV.U32 R4, RZ, RZ, 0x10 ;  /* 0x00000010ff04a424 */ /* 0x000fe200078e00ff */
[----:B------:R-:W-:Y:S01]  /*2c00*/  SHF.L.U32 R5, R12, 0x1f, RZ ;  /* 0x0000001f0c057819 */ /* 0x000fe200000006ff */
[----:B------:R-:W-:Y:S01]  /*2c10*/  UIADD3 UR4, UPT, UPT, UR5, 0xe0, URZ ;  /* 0x000000e005047890 */ /* 0x000fe2000fffe0ff */
[----:B------:R1:W-:Y:S05]  /*2c20*/  SYNCS.ARRIVE.TRANS64.RED.A1T0 RZ, [R0+URZ], RZ ;  /* 0x000000ff00ff79a7 */ /* 0x0003ea00081004ff */
[----:B------:R-:W-:Y:S01]  /*2c30*/  IMAD.U32 R6, RZ, RZ, UR4 ;  /* 0x00000004ff067e24 */ /* 0x000fe2000f8e00ff */
[----:B------:R-:W2:Y:S04]  /*2c40*/  SYNCS.PHASECHK.TRANS64.TRYWAIT P0, [UR5+0xf0], R5 ;  /* 0x0000f005ff0075a7 */ /* 0x000ea80008001105 */
[----:B------:R-:W-:Y:S01]  /*2c50*/  PRMT R6, R2, 0x654, R6 ;  /* 0x0000065402067816 */ /* 0x000fe20000000006 */
[----:B-12---:R-:W-:Y:S06]  /*2c60*/  @!P0 BRA `(.L_x_48) ;  /* 0x0000006800e48947 */ /* 0x006fec0003800000 */
.L_x_159:
[----:B------:R-:W-:Y:S01]  /*2c70*/  ULEA UR4, UR6, UR37, 0x4 ;  /* 0x0000002506047291 */ /* 0x000fe2000f8e20ff */
[----:B------:R-:W-:Y:S01]  /*2c80*/  SEL R3, R6, R3, !P2 ;  /* 0x0000000306037207 */ /* 0x000fe20005000000 */
[----:B------:R-:W-:Y:S01]  /*2c90*/  UIADD3 UR5, UPT, UPT, UR5, 0xe0, URZ ;  /* 0x000000e005057890 */ /* 0x000fe2000fffe0ff */
[----:B-1----:R-:W-:Y:S01]  /*2ca0*/  LEA R0, R11, UR37, 0x3 ;  /* 0x000000250b007c11 */ /* 0x002fe2000f8e18ff */
[----:B------:R-:W-:Y:S01]  /*2cb0*/  UIADD3 UR4, UPT, UPT, UR4, 0x170, URZ ;  /* 0x0000017004047890 */ /* 0x000fe2000fffe0ff */
[----:B------:R1:W-:Y:S01]  /*2cc0*/  @!P2 SYNCS.ARRIVE.TRANS64.RED RZ, [R3+URZ], R4 ;  /* 0x0000000403ffa9a7 */ /* 0x0003e200080004ff */
[----:B------:R-:W-:Y:S01]  /*2cd0*/  UIADD3 UR6, UPT, UPT, UR6, 0x1, URZ ;  /* 0x0000000106067890 */ /* 0x000fe2000fffe0ff */
[----:B------:R-:W-:-:S03]  /*2ce0*/  VIADD R8, R8, 0x1 ;  /* 0x0000000108087836 */ /* 0x000fc60000000000 */
[----:B------:R-:W-:Y:S02]  /*2cf0*/  UISETP.NE.AND UP0, UPT, UR6, 0x2, UPT ;  /* 0x000000020600788c */ /* 0x000fe4000bf05270 */
[----:B------:R-:W-:Y:S01]  /*2d00*/  ISETP.NE.AND P0, PT, R8, 0x2, PT ;  /* 0x000000020800780c */ /* 0x000fe20003f05270 */
[----:B------:R-:W-:Y:S06]  /*2d10*/  UGETNEXTWORKID.BROADCAST [UR4], [UR5] ;  /* 0x00000000040073ca */ /* 0x000fec0008000100 */
[----:B------:R-:W-:Y:S02]  /*2d20*/  USEL UR4, URZ, 0x1, UP0 ;  /* 0x00000001ff047887 */ /* 0x000fe40008000000 */
[----:B------:R-:W-:-:S04]  /*2d30*/  USEL UR6, UR6, URZ, UP0 ;  /* 0x000000ff06067287 */ /* 0x000fc80008000000 */
[----:B------:R-:W-:Y:S02]  /*2d40*/  LOP3.LUT R12, R12, UR4, RZ, 0x3c, !PT ;  /* 0x000000040c0c7c12 */ /* 0x000fe4000f8e3cff */
[----:B-1----:R-:W-:-:S04]  /*2d50*/  SHF.L.U32 R4, R10, 0x1f, RZ ;  /* 0x0000001f0a047819 */ /* 0x002fc800000006ff */
[----:B------:R-:W1:Y:S02]  /*2d60*/  SYNCS.PHASECHK.TRANS64.TRYWAIT P1, [R0+URZ+0xe0], R4 ;  /* 0x0000e004000075a7 */ /* 0x000e6400080211ff */
[----:B-1----:R-:W-:Y:S05]  /*2d70*/  @!P1 BRA `(.L_x_49) ;  /* 0x0000006800b89947 */ /* 0x002fea0003800000 */
.L_x_160:
[C---:B-1----:R-:W-:Y:S01]  /*2d80*/  LEA R4, R11.reuse, UR37, 0x4 ;  /* 0x000000250b047c11 */ /* 0x042fe2000f8e20ff */
[----:B------:R-:W-:Y:S01]  /*2d90*/  VIADD R0, R0, 0xf0 ;  /* 0x000000f000007836 */ /* 0x000fe20000000000 */
[----:B------:R-:W-:Y:S01]  /*2da0*/  SEL R8, R8, RZ, P0 ;  /* 0x000000ff08087207 */ /* 0x000fe20000000000 */
[----:B------:R-:W-:-:S03]  /*2db0*/  VIADD R11, R11, 0x1 ;  /* 0x000000010b0b7836 */ /* 0x000fc60000000000 */
[----:B------:R-:W1:Y:S01]  /*2dc0*/  LDS.128 R4, [R4+0x170] ;  /* 0x0001700004047984 */ /* 0x000e620000000c00 */
[----:B------:R-:W-:Y:S02]  /*2dd0*/  PRMT R0, RZ, 0x654, R0 ;  /* 0x00000654ff007816 */ /* 0x000fe40000000000 */
[C---:B------:R-:W-:Y:S01]  /*2de0*/  ISETP.NE.AND P1, PT, R11.reuse, 0x2, PT ;  /* 0x000000020b00780c */ /* 0x040fe20003f25270 */
[----:B------:R-:W-:Y:S01]  /*2df0*/  @!PT LDS RZ, [RZ] ;  /* 0x00000000fffff984 */ /* 0x000fe20000000800 */
[----:B------:R-:W-:Y:S01]  /*2e00*/  @!PT LDS RZ, [RZ] ;  /* 0x00000000fffff984 */ /* 0x000fe20000000800 */
[----:B------:R-:W-:Y:S01]  /*2e10*/  @!PT LDS RZ, [RZ] ;  /* 0x00000000fffff984 */ /* 0x000fe20000000800 */
[----:B------:R-:W-:Y:S01]  /*2e20*/  @!PT LDS RZ, [RZ] ;  /* 0x00000000fffff984 */ /* 0x000fe20000000800 */
[----:B------:R2:W-:Y:S06]  /*2e30*/  MEMBAR.ALL.CTA ;  /* 0x0000000000007992 */ /* 0x0005ec0000008000 */
[----:B--2---:R-:W2:Y:S01]  /*2e40*/  FENCE.VIEW.ASYNC.S ;  /* 0x00000000000073c6 */ /* 0x004ea20000000000 */
[----:B------:R-:W-:Y:S01]  /*2e50*/  SEL R11, R11, RZ, P1 ;  /* 0x000000ff0b0b7207 */ /* 0x000fe20000800000 */
[----:B--2---:R2:W-:Y:S01]  /*2e60*/  SYNCS.ARRIVE.TRANS64.RED.A1T0 RZ, [R0+URZ], RZ ;  /* 0x000000ff00ff79a7 */ /* 0x0045e200081004ff */
[----:B-1----:R-:W-:-:S02]  /*2e70*/  LOP3.LUT P3, RZ, R6, 0x1, RZ, 0xc0, !PT ;  /* 0x0000000106ff7812 */ /* 0x002fc4000786c0ff */
[----:B------:R-:W-:-:S04]  /*2e80*/  SEL R4, RZ, 0x1, P1 ;  /* 0x00000001ff047807 */ /* 0x000fc80000800000 */
[----:B------:R-:W-:Y:S02]  /*2e90*/  LOP3.LUT R10, R10, R4, RZ, 0x3c, !PT ;  /* 0x000000040a0a7212 */ /* 0x000fe400078e3cff */
[----:B--2---:R-:W-:-:S04]  /*2ea0*/  SEL R0, RZ, 0x1, P0 ;  /* 0x00000001ff007807 */ /* 0x004fc80000000000 */
[----:B------:R-:W-:Y:S01]  /*2eb0*/  LOP3.LUT R9, R9, R0, RZ, 0x3c, !PT ;  /* 0x0000000009097212 */ /* 0x000fe200078e3cff */
[----:B------:R-:W-:Y:S06]  /*2ec0*/  @P3 BRA `(.L_x_50) ;  /* 0xfffffffc002c3947 */ /* 0x000fec000383ffff */
[----:B------:R-:W-:Y:S01]  /*2ed0*/  ULEA UR5, UR6, UR37, 0x3 ;  /* 0x0000002506057291 */ /* 0x000fe2000f8e18ff */
[----:B------:R-:W-:-:S08]  /*2ee0*/  SHF.L.U32 R2, R12, 0x1f, RZ ;  /* 0x0000001f0c027819 */ /* 0x000fd000000006ff */
[----:B------:R-:W1:Y:S02]  /*2ef0*/  SYNCS.PHASECHK.TRANS64 P0, [UR5+0xf0], R2 ;  /* 0x0000f002ff0075a7 */ /* 0x000e640008001005 */
[----:B-1----:R-:W-:Y:S05]  /*2f00*/  @P0 BRA `(.L_x_51) ;  /* 0x0000000000080947 */ /* 0x002fea0003800000 */
[----:B------:R-:W1:Y:S02]  /*2f10*/  SYNCS.PHASECHK.TRANS64.TRYWAIT P0, [UR5+0xf0], R2 ;  /* 0x0000f002ff0075a7 */ /* 0x000e640008001105 */
[----:B-1----:R-:W-:Y:S05]  /*2f20*/  @!P0 BRA `(.L_x_52) ;  /* 0x0000006800608947 */ /* 0x002fea0003800000 */
.L_x_51:
[----:B------:R-:W-:-:S04]  /*2f30*/  UIADD3 UR4, UPT, UPT, UR6, 0x1, URZ ;  /* 0x0000000106047890 */ /* 0x000fc8000fffe0ff */
[----:B------:R-:W-:-:S04]  /*2f40*/  UISETP.NE.AND UP0, UPT, UR4, 0x2, UPT ;  /* 0x000000020400788c */ /* 0x000fc8000bf05270 */
[----:B------:R-:W-:Y:S02]  /*2f50*/  USEL UR7, URZ, 0x1, UP0 ;  /* 0x00000001ff077887 */ /* 0x000fe40008000000 */
[----:B------:R-:W-:-:S04]  /*2f60*/  USEL UR4, UR4, URZ, UP0 ;  /* 0x000000ff04047287 */ /* 0x000fc80008000000 */
[----:B------:R-:W-:Y:S01]  /*2f70*/  ULEA UR4, UR4, UR37, 0x3 ;  /* 0x0000002504047291 */ /* 0x000fe2000f8e18ff */
[----:B-1----:R-:W-:-:S04]  /*2f80*/  LOP3.LUT R2, R12, UR7, RZ, 0x3c, !PT ;  /* 0x000000070c027c12 */ /* 0x002fc8000f8e3cff */
[----:B------:R-:W-:-:S04]  /*2f90*/  SHF.L.U32 R0, R2, 0x1f, RZ ;  /* 0x0000001f02007819 */ /* 0x000fc800000006ff */
[----:B------:R-:W1:Y:S02]  /*2fa0*/  SYNCS.PHASECHK.TRANS64 P0, [UR4+0xf0], R0 ;  /* 0x0000f000ff0075a7 */ /* 0x000e640008001004 */
[----:B-1----:R-:W-:Y:S05]  /*2fb0*/  @P0 EXIT ;  /* 0x000000000000094d */ /* 0x002fea0003800000 */
[----:B------:R-:W-:Y:S02]  /*2fc0*/  SHF.L.U32 R2, R2, 0x1f, RZ ;  /* 0x0000001f02027819 */ /* 0x000fe400000006ff */
[----:B------:R-:W-:-:S07]  /*2fd0*/  MOV R0, UR4 ;  /* 0x0000000400007c02 */ /* 0x000fce0008000f00 */
.L_x_53:
[----:B-1----:R1:W2:Y:S02]  /*2fe0*/  SYNCS.PHASECHK.TRANS64.TRYWAIT P0, [R0+URZ+0xf0], R2 ;  /* 0x0000f002000075a7 */ /* 0x0022a400080011ff */
[----:B--2---:R-:W-:Y:S05]  /*2ff0*/  @!P0 NANOSLEEP.SYNCS 0x989680 ;  /* 0x009896800000895d */ /* 0x004fea0003900000 */
[----:B------:R-:W2:Y:S02]  /*3000*/  @!P0 SYNCS.PHASECHK.TRANS64 P0, [R0+URZ+0xf0], R2 ;  /* 0x0000f002000085a7 */ /* 0x000ea400080010ff */
[----:B--2---:R-:W-:Y:S05]  /*3010*/  @P0 EXIT ;  /* 0x000000000000094d */ /* 0x004fea0003800000 */
[----:B------:R-:W-:Y:S05]  /*3020*/  BRA `(.L_x_53) ;  /* 0xfffffffc00ec7947 */ /* 0x000fea000383ffff */
.L_x_46:
[----:B------:R-:W-:-:S09]  /*3030*/  UISETP.NE.AND UP1, UPT, UR8, URZ, UPT ;  /* 0x000000ff0800728c */ /* 0x000fd2000bf25270 */
[----:B------:R-:W-:Y:S05]  /*3040*/  BRA.U UP1, `(.L_x_54) ;  /* 0x0000000d01947547 */ /* 0x000fea000b800000 */
[----:B------:R-:W-:Y:S01]  /*3050*/  UMOV UR4, 0x40 ;  /* 0x0000004000047882 */ /* 0x000fe20000000000 */
[----:B------:R-:W-:Y:S01]  /*3060*/  NOP ;  /* 0x0000000000007918 */ /* 0x000fe20000000000 */
[----:B------:R-:W-:Y:S01]  /*3070*/  ULEA UR4, UR37, UR4, 0x18 ;  /* 0x0000000425047291 */ /* 0x000fe2000f8ec0ff */
[----:B------:R-:W-:Y:S02]  /*3080*/  UMOV UR5, 0x400 ;  /* 0x0000040000057882 */ /* 0x000fe40000000000 */
[----:B------:R-:W-:-:S06]  /*3090*/  ULEA UR37, UR37, UR5, 0x18 ;  /* 0x0000000525257291 */ /* 0x000fcc000f8ec0ff */
[----:B------:R-:W1:Y:S02]  /*30a0*/  LDS.U8 R0, [UR4+0x1c] ;  /* 0x00001c04ff007984 */ /* 0x000e640008000000 */
[----:B-1----:R-:W-:-:S13]  /*30b0*/  ISETP.NE.AND P0, PT, R0, RZ, PT ;  /* 0x000000ff0000720c */ /* 0x002fda0003f05270 */
[----:B------:R-:W-:Y:S05]  /*30c0*/  @P0 BRA `(.L_x_55) ;  /* 0x0000000000580947 */ /* 0x000fea0003800000 */
[----:B------:R-:W-:-:S13]  /*30d0*/  ELECT P0, URZ, PT ;  /* 0x0000000000ff782f */ /* 0x000fda0003800000 */
[----:B------:R-:W-:Y:S05]  /*30e0*/  @!P0 BRA `(.L_x_56) ;  /* 0x0000000000608947 */ /* 0x000fea0003800000 */
[----:B------:R-:W-:Y:S01]  /*30f0*/  UMOV UR5, 0x10 ;  /* 0x0000001000057882 */ /* 0x000fe20000000000 */
[----:B------:R-:W-:Y:S01]  /*3100*/  HFMA2 R0, -RZ, RZ, 0, 5.9604644775390625e-08 ;  /* 0x00000001ff007431 */ /* 0x000fe200000001ff */
[----:B------:R-:W-:-:S03]  /*3110*/  MOV R2, 0xffff ;  /* 0x0000ffff00027802 */ /* 0x000fc60000000f00 */
[----:B------:R-:W-:Y:S04]  /*3120*/  DEPBAR.LE SB1, 0x36 ;  /* 0x00009d800000791a */ /* 0x000fe80000000000 */
[----:B------:R-:W1:Y:S02]  /*3130*/  UTCATOMSWS.FIND_AND_SET.ALIGN UP0, UR5, UR5 ;  /* 0x00000005000575e3 */ /* 0x000e640008000800 */
[----:B-1----:R-:W-:Y:S01]  /*3140*/  MOV R3, UR5 ;  /* 0x0000000500037c02 */ /* 0x002fe20008000f00 */
[----:B------:R-:W-:Y:S06]  /*3150*/  BRA.U UP0, `(.L_x_57) ;  /* 0x0000000100187547 */ /* 0x000fec000b800000 */
.L_x_58:
[----:B------:R-:W-:Y:S05]  /*3160*/  NANOSLEEP 0x64 ;  /* 0x000000640000795d */ /* 0x000fea0003800000 */
[----:B------:R-:W-:-:S05]  /*3170*/  UMOV UR5, 0x10 ;  /* 0x0000001000057882 */ /* 0x000fca0000000000 */
[----:B------:R-:W-:Y:S04]  /*3180*/  DEPBAR.LE SB1, 0x36 ;  /* 0x00009d800000791a */ /* 0x000fe80000000000 */
[----:B------:R-:W1:Y:S02]  /*3190*/  UTCATOMSWS.FIND_AND_SET.ALIGN UP0, UR5, UR5 ;  /* 0x00000005000575e3 */ /* 0x000e640008000800 */
[----:B-1----:R-:W-:Y:S01]  /*31a0*/  MOV R3, UR5 ;  /* 0x0000000500037c02 */ /* 0x002fe20008000f00 */
[----:B------:R-:W-:Y:S05]  /*31b0*/  BRA.U !UP0, `(.L_x_58) ;  /* 0xfffffffd08e87547 */ /* 0x000fea000b83ffff */
.L_x_57:
[-C--:B------:R-:W-:Y:S02]  /*31c0*/  SHF.L.U32 R2, R2, R3.reuse, RZ ;  /* 0x0000000302027219 */ /* 0x080fe400000006ff */
[----:B------:R-:W-:Y:S01]  /*31d0*/  SHF.L.U32 R0, R0, R3, RZ ;  /* 0x0000000300007219 */ /* 0x000fe200000006ff */
[----:B------:R-:W-:Y:S02]  /*31e0*/  IMAD.SHL.U32 R3, R3, 0x20, RZ ;  /* 0x0000002003037824 */ /* 0x000fe400078e00ff */
[----:B------:R1:W-:Y:S04]  /*31f0*/  ATOMS.OR RZ, [UR4+0x14], R2 ;  /* 0x00001402ffff798c */ /* 0x0003e8000b000004 */
[----:B------:R1:W-:Y:S04]  /*3200*/  ATOMS.OR RZ, [UR4+0x18], R0 ;  /* 0x00001800ffff798c */ /* 0x0003e8000b000004 */
[----:B------:R1:W-:Y:S01]  /*3210*/  STS [UR37+0x190], R3 ;  /* 0x00019003ff007988 */ /* 0x0003e20008000825 */
[----:B------:R-:W-:Y:S05]  /*3220*/  BRA `(.L_x_56) ;  /* 0x0000000000107947 */ /* 0x000fea0003800000 */
.L_x_55:
[----:B------:R-:W-:Y:S02]  /*3230*/  MOV R0, 0xffffffff ;  /* 0xffffffff00007802 */ /* 0x000fe40000000f00 */
[----:B------:R-:W-:-:S03]  /*3240*/  MOV R2, 0x3270 ;  /* 0x0000327000027802 */ /* 0x000fc60000000f00 */
[----:B------:R1:W-:Y:S04]  /*3250*/  STS [UR37+0x190], R0 ;  /* 0x00019000ff007988 */ /* 0x0003e80008000825 */
[----:B-1-3-5:R-:W-:Y:S05]  /*3260*/  CALL.REL.NOINC `($__internal_1_$__cuda_sm10x_tcgen05_guardrail_trap_phase_invalid_during_alloc) ;  /* 0x0000006c00a87944 */ /* 0x02afea0003c00000 */
.L_x_56:
[----:B------:R-:W-:Y:S05]  /*3270*/  WARPSYNC.ALL ;  /* 0x0000000000007948 */ /* 0x000fea0003800000 */
[----:B------:R-:W2:Y:S01]  /*3280*/  S2UR UR6, SR_CgaCtaId ;  /* 0x00000000000679c3 */ /* 0x000ea20000008800 */
[----:B------:R-:W-:Y:S01]  /*3290*/  UMOV UR4, 0x400 ;  /* 0x0000040000047882 */ /* 0x000fe20000000000 */
[----:B------:R-:W-:-:S06]  /*32a0*/  NOP ;  /* 0x0000000000007918 */ /* 0x000fcc0000000000 */
[----:B------:R-:W-:Y:S06]  /*32b0*/  BAR.ARV 0x6, 0xa0 ;  /* 0x0182800000007b1d */ /* 0x000fec0000002000 */
[----:B------:R-:W4:Y:S01]  /*32c0*/  LDCU UR7, c[0x0][0x38c] ;  /* 0x00007180ff0777ac */ /* 0x000f220008000800 */
[----:B------:R-:W-:Y:S01]  /*32d0*/  IMAD.MOV.U32 R11, RZ, RZ, 0x1 ;  /* 0x00000001ff0b7424 */ /* 0x000fe200078e00ff */
[----:B------:R-:W-:Y:S01]  /*32e0*/  CS2R R8, SRZ ;  /* 0x0000000000087805 */ /* 0x000fe2000001ff00 */
[----:B------:R-:W-:Y:S01]  /*32f0*/  IMAD.MOV.U32 R10, RZ, RZ, RZ ;  /* 0x000000ffff0a7224 */ /* 0x000fe200078e00ff */
[----:B------:R-:W-:Y:S01]  /*3300*/  UMOV UR18, URZ ;  /* 0x000000ff00127c82 */ /* 0x000fe20008000000 */
[----:B------:R-:W-:Y:S01]  /*3310*/  UMOV UR17, URZ ;  /* 0x000000ff00117c82 */ /* 0x000fe20008000000 */
[----:B------:R-:W-:Y:S01]  /*3320*/  UMOV UR22, 0x0 ;  /* 0x0000000000167882 */ /* 0x000fe20000000000 */
[----:B------:R-:W-:Y:S01]  /*3330*/  UMOV UR23, 0x4410490 ;  /* 0x0441049000177882 */ /* 0x000fe20000000000 */
[----:B------:R-:W-:Y:S01]  /*3340*/  UMOV UR20, 0x0 ;  /* 0x0000000000147882 */ /* 0x000fe20000000000 */
[----:B------:R-:W-:Y:S01]  /*3350*/  UMOV UR21, 0x4410490 ;  /* 0x0441049000157882 */ /* 0x000fe20000000000 */
[----:B--2---:R-:W-:Y:S01]  /*3360*/  ULEA UR6, UR6, UR4, 0x18 ;  /* 0x0000000406067291 */ /* 0x004fe2000f8ec0ff */
[----:B------:R-:W2:Y:S03]  /*3370*/  LDCU UR4, c[0x0][0x38c] ;  /* 0x00007180ff0477ac */ /* 0x000ea60008000800 */
[----:B------:R-:W-:-:S02]  /*3380*/  UIADD3 UR11, UPT, UPT, UR6, 0x8800, URZ ;  /* 0x00008800060b7890 */ /* 0x000fc4000fffe0ff */
[----:B----4-:R-:W-:-:S03]  /*3390*/  UIADD3 UR7, UPT, UPT, UR7, 0x1f, URZ ;  /* 0x0000001f07077890 */ /* 0x010fc6000fffe0ff */
[----:B-1----:R-:W1:Y:S01]  /*33a0*/  LDS R0, [UR6+0x190] ;  /* 0x00019006ff007984 */ /* 0x002e620008000800 */
[----:B------:R-:W-:Y:S02]  /*33b0*/  UIADD3 UR12, UPT, UPT, UR6, 0x11800, URZ ;  /* 0x00011800060c7890 */ /* 0x000fe4000fffe0ff */
[----:B------:R-:W-:Y:S02]  /*33c0*/  USHF.R.S32.HI UR5, URZ, 0x1f, UR7 ;  /* 0x0000001fff057899 */ /* 0x000fe40008011407 */
[----:B------:R-:W-:Y:S02]  /*33d0*/  USHF.R.U32.HI UR11, URZ, 0x4, UR11 ;  /* 0x00000004ff0b7899 */ /* 0x000fe4000801160b */
[----:B------:R-:W-:Y:S02]  /*33e0*/  ULEA.HI UR5, UR5, UR7, URZ, 0x5 ;  /* 0x0000000705057291 */ /* 0x000fe4000f8f28ff */
[----:B------:R-:W-:Y:S02]  /*33f0*/  USHF.R.U32.HI UR12, URZ, 0x4, UR12 ;  /* 0x00000004ff0c7899 */ /* 0x000fe4000801160c */
[----:B------:R-:W-:-:S02]  /*3400*/  USHF.R.S32.HI UR5, URZ, 0x5, UR5 ;  /* 0x00000005ff057899 */ /* 0x000fc40008011405 */
[----:B------:R-:W-:Y:S02]  /*3410*/  ULOP3.LUT UR11, UR11, 0x3fff, URZ, 0xc0, !UPT ;  /* 0x00003fff0b0b7892 */ /* 0x000fe4000f8ec0ff */
[----:B------:R-:W-:Y:S02]  /*3420*/  UISETP.LT.AND UP0, UPT, UR5, 0x1, UPT ;  /* 0x000000010500788c */ /* 0x000fe4000bf01270 */
[----:B------:R-:W-:Y:S02]  /*3430*/  ULOP3.LUT UR12, UR12, 0x3fff, URZ, 0xc0, !UPT ;  /* 0x00003fff0c0c7892 */ /* 0x000fe4000f8ec0ff */
[----:B------:R-:W-:Y:S02]  /*3440*/  USEL UR10, UR5, 0x1, !UP0 ;  /* 0x00000001050a7887 */ /* 0x000fe4000c000000 */
[----:B------:R-:W-:Y:S02]  /*3450*/  ULOP3.LUT UR11, UR11, 0x10000, URZ, 0xfc, !UPT ;  /* 0x000100000b0b7892 */ /* 0x000fe4000f8efcff */
[----:B------:R-:W-:-:S02]  /*3460*/  ULOP3.LUT UR12, UR12, 0x1000000, URZ, 0xfc, !UPT ;  /* 0x010000000c0c7892 */ /* 0x000fc4000f8efcff */
[----:B------:R-:W-:Y:S02]  /*3470*/  UIADD3 UR10, UPT, UPT, -UR10, URZ, URZ ;  /* 0x000000ff0a0a7290 */ /* 0x000fe4000fffe1ff */
[----:B--2---:R-:W-:Y:S01]  /*3480*/  UISETP.GE.AND UP3, UPT, UR4, 0x1, UPT ;  /* 0x000000010400788c */ /* 0x004fe2000bf66270 */
[----:B-1----:R-:W-:-:S15]  /*3490*/  R2UR UR19, R0 ;  /* 0x00000000001372ca */ /* 0x002fde00000e0000 */
.L_x_65:
[----:B------:R-:W-:Y:S02]  /*34a0*/  LEA R0, R10, UR6, 0x3 ;  /* 0x000000060a007c11 */ /* 0x000fe4000f8e18ff */
[----:B------:R-:W-:Y:S02]  /*34b0*/  SHF.L.U32 R2, R9, 0x1f, RZ ;  /* 0x0000001f09027819 */ /* 0x000fe400000006ff */
[----:B------:R-:W-:Y:S01]  /*34c0*/  PLOP3.LUT P0, PT, PT, PT, UP3, 0x80, 0x8 ;  /* 0x000000000008781c */ /* 0x000fe20003f0f038 */
[----:B------:R-:W-:Y:S01]  /*34d0*/  VIADD R3, R0, 0xf0 ;  /* 0x000000f000037836 */ /* 0x000fe20000000000 */
[----:B-1----:R-:W1:Y:S02]  /*34e0*/  SYNCS.PHASECHK.TRANS64.TRYWAIT P1, [R0+URZ+0xe0], R2 ;  /* 0x0000e002000075a7 */ /* 0x002e6400080211ff */
[----:B-1--4-:R-:W-:Y:S09]  /*34f0*/  @!P1 BRA `(.L_x_59) ;  /* 0x0000006400049947 */ /* 0x012ff20003800000 */
.L_x_162:
[----:B------:R-:W-:Y:S01]  /*3500*/  LEA R4, R10, UR6, 0x4 ;  /* 0x000000060a047c11 */ /* 0x000fe2000f8e20ff */
[----:B------:R-:W-:Y:S01]  /*3510*/  @UP3 ULEA UR4, UR17, UR6, 0x3 ;  /* 0x0000000611043291 */ /* 0x000fe2000f8e18ff */
[----:B------:R-:W-:Y:S01]  /*3520*/  PLOP3.LUT P2, PT, PT, PT, PT, 0x80, 0x8 ;  /* 0x000000000008781c */ /* 0x000fe20003f4f070 */
[----:B------:R-:W-:Y:S01]  /*3530*/  ULEA UR8, UR18, UR6, 0x3 ;  /* 0x0000000612087291 */ /* 0x000fe2000f8e18ff */
[----:B------:R-:W-:Y:S02]  /*3540*/  PRMT R3, RZ, 0x654, R3 ;  /* 0x00000654ff037816 */ /* 0x000fe40000000003 */
[----:B------:R-:W2:Y:S01]  /*3550*/  LDS.128 R4, [R4+0x170] ;  /* 0x0001700004047984 */ /* 0x000ea20000000c00 */
[----:B-1----:R-:W-:Y:S02]  /*3560*/  @P0 SHF.L.U32 R2, R8, 0x1f, RZ ;  /* 0x0000001f08020819 */ /* 0x002fe400000006ff */
[----:B------:R-:W-:Y:S01]  /*3570*/  SHF.L.U32 R0, R11, 0x1f, RZ ;  /* 0x0000001f0b007819 */ /* 0x000fe200000006ff */
[----:B------:R-:W-:Y:S01]  /*3580*/  @!PT LDS RZ, [RZ] ;  /* 0x00000000fffff984 */ /* 0x000fe20000000800 */
[----:B------:R-:W-:Y:S01]  /*3590*/  @!PT LDS RZ, [RZ] ;  /* 0x00000000fffff984 */ /* 0x000fe20000000800 */
[----:B------:R-:W-:Y:S01]  /*35a0*/  @!PT LDS RZ, [RZ] ;  /* 0x00000000fffff984 */ /* 0x000fe20000000800 */
[----:B------:R-:W-:Y:S01]  /*35b0*/  @!PT LDS RZ, [RZ] ;  /* 0x00000000fffff984 */ /* 0x000fe20000000800 */
[----:B------:R1:W-:Y:S06]  /*35c0*/  MEMBAR.ALL.CTA ;  /* 0x0000000000007992 */ /* 0x0003ec0000008000 */
[----:B-1----:R-:W1:Y:S02]  /*35d0*/  FENCE.VIEW.ASYNC.S ;  /* 0x00000000000073c6 */ /* 0x002e640000000000 */
[----:B-1----:R1:W-:Y:S01]  /*35e0*/  SYNCS.ARRIVE.TRANS64.RED.A1T0 RZ, [R3+URZ], RZ ;  /* 0x000000ff03ff79a7 */ /* 0x0023e200081004ff */
[----:B------:R1:W4:Y:S01]  /*35f0*/  @P0 SYNCS.PHASECHK.TRANS64.TRYWAIT P2, [UR4], R2 ;  /* 0x00000002ff0005a7 */ /* 0x0003220008041104 */
[----:B------:R-:W-:Y:S01]  /*3600*/  ULEA.HI UR4, UR18, UR18, URZ, 0x1 ;  /* 0x0000001212047291 */ /* 0x000fe2000f8f08ff */
[----:B--2---:R-:W-:-:S03]  /*3610*/  LOP3.LUT P1, RZ, R6, 0x1, RZ, 0xc0, !PT ;  /* 0x0000000106ff7812 */ /* 0x004fc6000782c0ff */
[----:B------:R-:W-:Y:S02]  /*3620*/  USHF.L.U32 UR9, UR4, 0x7, URZ ;  /* 0x0000000704097899 */ /* 0x000fe400080006ff */
[----:B------:R-:W-:Y:S02]  /*3630*/  ULOP3.LUT UR4, UR4, 0xffe, URZ, 0xc0, !UPT ;  /* 0x00000ffe04047892 */ /* 0x000fe4000f8ec0ff */
[----:B------:R-:W-:Y:S02]  /*3640*/  ULOP3.LUT UR9, UR9, 0xffffff00, URZ, 0xc0, !UPT ;  /* 0xffffff0009097892 */ /* 0x000fe4000f8ec0ff */
[----:B------:R-:W-:Y:S02]  /*3650*/  UIADD3 UR4, UPT, UPT, -UR4, UR18, URZ ;  /* 0x0000001204047290 */ /* 0x000fe4000fffe1ff */
[----:B------:R-:W-:Y:S01]  /*3660*/  UIADD3 UR9, UPT, UPT, UR19, UR9, URZ ;  /* 0x0000000913097290 */ /* 0x000fe2000fffe0ff */
[----:B------:R-:W2:Y:S03]  /*3670*/  SYNCS.PHASECHK.TRANS64.TRYWAIT P0, [UR8+0x120], R0 ;  /* 0x00012000ff0075a7 */ /* 0x000ea60008001108 */
[----:B------:R-:W-:Y:S01]  /*3680*/  ULEA UR9, UR4, UR9, 0x14 ;  /* 0x0000000904097291 */ /* 0x000fe2000f8ea0ff */
[----:B-12-4-:R-:W-:Y:S11]  /*3690*/  @!P0 BRA `(.L_x_60) ;  /* 0x0000006000b08947 */ /* 0x016ff60003800000 */
.L_x_164:
[----:B------:R-:W-:Y:S01]  /*36a0*/  IADD3 R10, PT, PT, R10, 0x1, RZ ;  /* 0x000000010a0a7810 */ /* 0x000fe20007ffe0ff */
[----:B------:R-:W-:Y:S06]  /*36b0*/  BRA.U !UP3, `(.L_x_61) ;  /* 0x000000010b987547 */ /* 0x000fec000b800000 */
[----:B------:R-:W-:Y:S01]  /*36c0*/  UPLOP3.LUT UP4, UPT, UPT, UPT, UPT, 0x40, 0x4 ;  /* 0x000000000004789c */ /* 0x000fe20003f8e870 */
[----:B------:R-:W-:Y:S01]  /*36d0*/  UMOV UR16, UR10 ;  /* 0x0000000a00107c82 */ /* 0x000fe20008000000 */
[----:B------:R-:W-:Y:S01]  /*36e0*/  UMOV UR15, UR5 ;  /* 0x00000005000f7c82 */ /* 0x000fe20008000000 */
[----:B------:R-:W-:-:S08]  /*36f0*/  UMOV UR14, UR17 ;  /* 0x00000011000e7c82 */ /* 0x000fd00008000000 */
.L_x_64:
[----:B------:R-:W-:Y:S02]  /*3700*/  UIADD3 UR16, UPT, UPT, UR16, 0x1, URZ ;  /* 0x0000000110107890 */ /* 0x000fe4000fffe0ff */
[----:B--2---:R-:W-:Y:S02]  /*3710*/  ULEA UR7, UR14, UR6, 0x3 ;  /* 0x000000060e077291 */ /* 0x004fe4000f8e18ff */
[----:B------:R-:W-:Y:S01]  /*3720*/  UISETP.NE.AND UP0, UPT, UR16, URZ, UPT ;  /* 0x000000ff1000728c */ /* 0x000fe2000bf05270 */
[----:B----4-:R-:W-:Y:S10]  /*3730*/  @P2 BRA `(.L_x_62) ;  /* 0x00000000000c2947 */ /* 0x010ff40003800000 */
[----:B-1----:R-:W-:Y:S04]  /*3740*/  SHF.L.U32 R2, R8, 0x1f, RZ ;  /* 0x0000001f08027819 */ /* 0x002fe800000006ff */
[----:B------:R-:W1:Y:S02]  /*3750*/  SYNCS.PHASECHK.TRANS64.TRYWAIT P0, [UR7], R2 ;  /* 0x00000002ff0075a7 */ /* 0x000e640008001107 */
[----:B-1----:R-:W-:Y:S05]  /*3760*/  @!P0 BRA `(.L_x_63) ;  /* 0x0000006000948947 */ /* 0x002fea0003800000 */
.L_x_62:
[----:B------:R-:W-:Y:S01]  /*3770*/  UISETP.NE.AND UP1, UPT, UR15, 0x1, UPT ;  /* 0x000000010f00788c */ /* 0x000fe2000bf25270 */
[----:B------:R-:W-:Y:S01]  /*3780*/  PLOP3.LUT P2, PT, PT, PT, PT, 0x80, 0x8 ;  /* 0x000000000008781c */ /* 0x000fe20003f4f070 */
[----:B------:R-:W-:Y:S02]  /*3790*/  UIADD3 UR17, UPT, UPT, UR14, 0x1, URZ ;  /* 0x000000010e117890 */ /* 0x000fe4000fffe0ff */
[----:B------:R-:W-:Y:S02]  /*37a0*/  ULEA UR24, UR14, UR12, 0xa ;  /* 0x0000000c0e187291 */ /* 0x000fe4000f8e50ff */
[----:B------:R-:W-:Y:S01]  /*37b0*/  UISETP.NE.AND UP2, UPT, UR17, 0x9, UPT ;  /* 0x000000091100788c */ /* 0x000fe2000bf45270 */
[----:B------:R-:W-:Y:S01]  /*37c0*/  PLOP3.LUT P0, PT, PT, PT, UP1, 0x80, 0x8 ;  /* 0x000000000008781c */ /* 0x000fe20003f0f018 */
[----:B------:R-:W-:Y:S02]  /*37d0*/  ULEA UR26, UR14, UR11, 0x8 ;  /* 0x0000000b0e1a7291 */ /* 0x000fe4000f8e40ff */
[----:B------:R-:W-:Y:S02]  /*37e0*/  USEL UR13, URZ, 0x1, UP2 ;  /* 0x00000001ff0d7887 */ /* 0x000fe40009000000 */
[----:B------:R-:W-:Y:S02]  /*37f0*/  USEL UR17, UR17, URZ, UP2 ;  /* 0x000000ff11117287 */ /* 0x000fe40009000000 */
[----:B------:R-:W-:Y:S02]  /*3800*/  UIADD3 UR30, UPT, UPT, UR24, 0x80, URZ ;  /* 0x00000080181e7890 */ /* 0x000fe4000fffe0ff */
[----:B------:R-:W-:Y:S01]  /*3810*/  @UP1 ULEA UR4, UR17, UR6, 0x3 ;  /* 0x0000000611041291 */ /* 0x000fe2000f8e18ff */
[----:B------:R-:W-:Y:S01]  /*3820*/  LOP3.LUT R8, R8, UR13, RZ, 0x3c, !PT ;  /* 0x0000000d08087c12 */ /* 0x000fe2000f8e3cff */
[----:B------:R-:W-:Y:S02]  /*3830*/  UIADD3 UR28, UPT, UPT, UR26, 0x2, URZ ;  /* 0x000000021a1c7890 */ /* 0x000fe4000fffe0ff */
[----:B------:R-:W-:Y:S01]  /*3840*/  UIADD3 UR7, UPT, UPT, UR7, 0x48, URZ ;  /* 0x0000004807077890 */ /* 0x000fe2000fffe0ff */
[----:B-1----:R-:W-:Y:S01]  /*3850*/  @P0 SHF.L.U32 R0, R8, 0x1f, RZ ;  /* 0x0000001f08000819 */ /* 0x002fe200000006ff */
[----:B------:R-:W-:Y:S01]  /*3860*/  UMOV UR25, 0x40004040 ;  /* 0x4000404000197882 */ /* 0x000fe20000000000 */
[----:B------:R-:W-:Y:S01]  /*3870*/  UMOV UR27, 0x80004020 ;  /* 0x80004020001b7882 */ /* 0x000fe20000000000 */
[----:B------:R-:W-:Y:S01]  /*3880*/  UMOV UR31, 0x40004040 ;  /* 0x40004040001f7882 */ /* 0x000fe20000000000 */
[----:B------:R2:W4:Y:S01]  /*3890*/  @P0 SYNCS.PHASECHK.TRANS64.TRYWAIT P2, [UR4], R0 ;  /* 0x00000000ff0005a7 */ /* 0x0005220008041104 */
[----:B------:R-:W-:Y:S01]  /*38a0*/  UIADD3 UR15, UPT, UPT, UR15, -0x1, URZ ;  /* 0xffffffff0f0f7890 */ /* 0x000fe2000fffe0ff */
[----:B------:R2:W-:Y:S01]  /*38b0*/  UTCHMMA gdesc[UR26], gdesc[UR24], tmem[UR9], tmem[UR22], idesc[UR23], UP4 ;  /* 0x00ff16181a0075ea */ /* 0x0005e2000a000009 */
[----:B------:R-:W-:Y:S01]  /*38c0*/  UPLOP3.LUT UP4, UPT, UPT, UPT, UPT, 0x80, 0x8 ;  /* 0x000000000008789c */ /* 0x000fe20003f8f070 */
[----:B------:R-:W-:Y:S01]  /*38d0*/  UMOV UR29, 0x80004020 ;  /* 0x80004020001d7882 */ /* 0x000fe20000000000 */
[----:B------:R-:W-:Y:S01]  /*38e0*/  UMOV UR14, UR17 ;  /* 0x00000011000e7c82 */ /* 0x000fe20008000000 */
[----:B------:R2:W-:Y:S01]  /*38f0*/  UTCHMMA gdesc[UR28], gdesc[UR30], tmem[UR9], tmem[UR20], idesc[UR21], UPT ;  /* 0x00ff141e1c0075ea */ /* 0x0005e2000b800009 */
[----:B------:R2:W-:Y:S01]  /*3900*/  UTCBAR [UR7], URZ ;  /* 0x000000ff070073e9 */ /* 0x0005e200080000ff */
[----:B------:R-:W-:Y:S06]  /*3910*/  BRA.U UP0, `(.L_x_64) ;  /* 0xfffffffd00787547 */ /* 0x000fec000b83ffff */
.L_x_61:
[----:B------:R-:W-:Y:S01]  /*3920*/  UIADD3 UR18, UPT, UPT, UR18, 0x1, URZ ;  /* 0x0000000112127890 */ /* 0x000fe2000fffe0ff */
[C---:B------:R-:W-:Y:S01]  /*3930*/  ISETP.NE.AND P0, PT, R10.reuse, 0x2, PT ;  /* 0x000000020a00780c */ /* 0x040fe20003f05270 */
[----:B------:R-:W-:Y:S02]  /*3940*/  UIADD3 UR8, UPT, UPT, UR8, 0x100, URZ ;  /* 0x0000010008087890 */ /* 0x000fe4000fffe0ff */
[----:B------:R-:W-:Y:S01]  /*3950*/  UISETP.NE.AND UP0, UPT, UR18, 0x4, UPT ;  /* 0x000000041200788c */ /* 0x000fe2000bf05270 */
[----:B-12---:R-:W-:Y:S02]  /*3960*/  SEL R0, RZ, 0x1, P0 ;  /* 0x00000001ff007807 */ /* 0x006fe40000000000 */
[----:B------:R-:W-:Y:S01]  /*3970*/  SEL R10, R10, RZ, P0 ;  /* 0x000000ff0a0a7207 */ /* 0x000fe20000000000 */
[----:B------:R-:W-:Y:S01]  /*3980*/  USEL UR4, URZ, 0x1, UP0 ;  /* 0x00000001ff047887 */ /* 0x000fe20008000000 */
[----:B------:R-:W-:Y:S01]  /*3990*/  LOP3.LUT R9, R9, R0, RZ, 0x3c, !PT ;  /* 0x0000000009097212 */ /* 0x000fe200078e3cff */
[----:B------:R-:W-:Y:S01]  /*39a0*/  USEL UR18, UR18, URZ, UP0 ;  /* 0x000000ff12127287 */ /* 0x000fe20008000000 */
[----:B------:R1:W-:Y:S03]  /*39b0*/  UTCBAR [UR8], URZ ;  /* 0x000000ff080073e9 */ /* 0x0003e600080000ff */
[----:B------:R-:W-:Y:S01]  /*39c0*/  LOP3.LUT R11, R11, UR4, RZ, 0x3c, !PT ;  /* 0x000000040b0b7c12 */ /* 0x000fe2000f8e3cff */
[----:B------:R-:W-:Y:S07]  /*39d0*/  @P1 BRA `(.L_x_65) ;  /* 0xfffffff800b01947 */ /* 0x000fee000383ffff */
[----:B------:R-:W2:Y:S01]  /*39e0*/  S2UR UR4, SR_CgaCtaId ;  /* 0x00000000000479c3 */ /* 0x000ea20000008800 */
[----:B------:R-:W-:Y:S01]  /*39f0*/  ELECT P0, URZ, PT ;  /* 0x0000000000ff782f */ /* 0x000fe20003800000 */
[----:B------:R-:W-:Y:S01]  /*3a00*/  IMAD.MOV.U32 R0, RZ, RZ, 0x1 ;  /* 0x00000001ff007424 */ /* 0x000fe200078e00ff */
[----:B------:R-:W-:Y:S01]  /*3a10*/  UIADD3 UR6, UPT, UPT, UR6, 0x120, URZ ;  /* 0x0000012006067890 */ /* 0x000fe2000fffe0ff */
[----:B------:R-:W-:Y:S01]  /*3a20*/  SHF.L.U32 R2, R11, 0x1f, RZ ;  /* 0x0000001f0b027819 */ /* 0x000fe200000006ff */
[----:B------:R-:W-:-:S03]  /*3a30*/  UMOV UR5, 0x40 ;  /* 0x0000004000057882 */ /* 0x000fc60000000000 */
[----:B------:R-:W-:Y:S01]  /*3a40*/  UVIRTCOUNT.DEALLOC.SMPOOL 0x80 ;  /* 0x000000800000784c */ /* 0x000fe20000000000 */
[----:B--2---:R-:W-:Y:S02]  /*3a50*/  ULEA UR4, UR4, UR5, 0x18 ;  /* 0x0000000504047291 */ /* 0x004fe4000f8ec0ff */
[----:B------:R-:W-:-:S07]  /*3a60*/  ULEA UR5, UR18, UR6, 0x3 ;  /* 0x0000000612057291 */ /* 0x000fce000f8e18ff */
[----:B------:R2:W-:Y:S02]  /*3a70*/  @P0 STS.U8 [UR4+0x1c], R0 ;  /* 0x00001c00ff000988 */ /* 0x0005e40008000004 */
[----:B------:R-:W3:Y:S02]  /*3a80*/  SYNCS.PHASECHK.TRANS64.TRYWAIT P0, [UR5], R2 ;  /* 0x00000002ff0075a7 */ /* 0x000ee40008001105 */
[----:B--23--:R-:W-:Y:S05]  /*3a90*/  @!P0 BRA `(.L_x_66) ;  /* 0x0000005c00e08947 */ /* 0x00cfea0003800000 */
.L_x_167:
[----:B------:R-:W-:-:S04]  /*3aa0*/  UIADD3 UR7, UPT, UPT, UR18, 0x1, URZ ;  /* 0x0000000112077890 */ /* 0x000fc8000fffe0ff */
[----:B------:R-:W-:-:S04]  /*3ab0*/  UISETP.NE.AND UP0, UPT, UR7, 0x4, UPT ;  /* 0x000000040700788c */ /* 0x000fc8000bf05270 */
[----:B-1----:R-:W-:Y:S02]  /*3ac0*/  USEL UR8, URZ, 0x1, UP0 ;  /* 0x00000001ff087887 */ /* 0x002fe40008000000 */
[----:B------:R-:W-:-:S04]  /*3ad0*/  USEL UR7, UR7, URZ, UP0 ;  /* 0x000000ff07077287 */ /* 0x000fc80008000000 */
[----:B------:R-:W-:Y:S01]  /*3ae0*/  ULEA UR5, UR7, UR6, 0x3 ;  /* 0x0000000607057291 */ /* 0x000fe2000f8e18ff */
[----:B--2---:R-:W-:-:S04]  /*3af0*/  LOP3.LUT R2, R11, UR8, RZ, 0x3c, !PT ;  /* 0x000000080b027c12 */ /* 0x004fc8000f8e3cff */
[----:B------:R-:W-:-:S04]  /*3b00*/  SHF.L.U32 R3, R2, 0x1f, RZ ;  /* 0x0000001f02037819 */ /* 0x000fc800000006ff */
[----:B------:R-:W1:Y:S02]  /*3b10*/  SYNCS.PHASECHK.TRANS64.TRYWAIT P0, [UR5], R3 ;  /* 0x00000003ff0075a7 */ /* 0x000e640008001105 */
[----:B-1----:R-:W-:Y:S05]  /*3b20*/  @!P0 BRA `(.L_x_67) ;  /* 0x0000005c00d48947 */ /* 0x002fea0003800000 */
.L_x_169:
        /* <DEDUP_REMOVED lines=9> */
.L_x_171:
[----:B------:R-:W-:-:S04]  /*3bc0*/  UIADD3 UR7, UPT, UPT, UR7, 0x1, URZ ;  /* 0x0000000107077890 */ /* 0x000fc8000fffe0ff */
[----:B------:R-:W-:-:S04]  /*3bd0*/  UISETP.NE.AND UP0, UPT, UR7, 0x4, UPT ;  /* 0x000000040700788c */ /* 0x000fc8000bf05270 */
[----:B------:R-:W-:Y:S02]  /*3be0*/  USEL UR5, URZ, 0x1, UP0 ;  /* 0x00000001ff057887 */ /* 0x000fe40008000000 */
[----:B------:R-:W-:-:S04]  /*3bf0*/  USEL UR7, UR7, URZ, UP0 ;  /* 0x000000ff07077287 */ /* 0x000fc80008000000 */
[----:B------:R-:W-:Y:S01]  /*3c00*/  ULEA UR7, UR7, UR6, 0x3 ;  /* 0x0000000607077291 */ /* 0x000fe2000f8e18ff */
[----:B------:R-:W-:-:S04]  /*3c10*/  LOP3.LUT R2, R2, UR5, RZ, 0x3c, !PT ;  /* 0x0000000502027c12 */ /* 0x000fc8000f8e3cff */
[----:B------:R-:W-:-:S04]  /*3c20*/  SHF.L.U32 R2, R2, 0x1f, RZ ;  /* 0x0000001f02027819 */ /* 0x000fc800000006ff */
[----:B------:R-:W2:Y:S02]  /*3c30*/  SYNCS.PHASECHK.TRANS64.TRYWAIT P0, [UR7], R2 ;  /* 0x00000002ff0075a7 */ /* 0x000ea40008001107 */
[----:B--2---:R-:W-:Y:S05]  /*3c40*/  @!P0 BRA `(.L_x_69) ;  /* 0x0000005c00bc8947 */ /* 0x004fea0003800000 */
.L_x_173:
[----:B------:R-:W-:Y:S01]  /*3c50*/  NOP ;  /* 0x0000000000007918 */ /* 0x000fe20000000000 */
[----:B-1----:R-:W1:Y:S01]  /*3c60*/  LDS R0, [UR4+0x14] ;  /* 0x00001404ff007984 */ /* 0x002e620008000800 */
[----:B------:R-:W-:Y:S01]  /*3c70*/  ULOP3.LUT UR6, UR19, 0xffff, URZ, 0xc0, !UPT ;  /* 0x0000ffff13067892 */ /* 0x000fe2000f8ec0ff */
[----:B------:R-:W-:Y:S01]  /*3c80*/  UMOV UR8, 0xffff ;  /* 0x0000ffff00087882 */ /* 0x000fe20000000000 */
[----:B------:R-:W-:Y:S02]  /*3c90*/  UMOV UR5, 0x1 ;  /* 0x0000000100057882 */ /* 0x000fe40000000000 */
[----:B------:R-:W-:-:S04]  /*3ca0*/  USHF.R.U32.HI UR6, URZ, 0x5, UR6 ;  /* 0x00000005ff067899 */ /* 0x000fc80008011606 */
[----:B------:R-:W-:Y:S02]  /*3cb0*/  USHF.L.U32 UR8, UR8, UR6, URZ ;  /* 0x0000000608087299 */ /* 0x000fe400080006ff */
[----:B------:R-:W-:-:S04]  /*3cc0*/  USHF.L.U32 UR5, UR5, UR6, URZ ;  /* 0x0000000605057299 */ /* 0x000fc800080006ff */
[----:B-1----:R-:W-:-:S04]  /*3cd0*/  LOP3.LUT R0, R0, UR8, RZ, 0xc0, !PT ;  /* 0x0000000800007c12 */ /* 0x002fc8000f8ec0ff */
[----:B------:R-:W-:-:S13]  /*3ce0*/  ISETP.NE.AND P0, PT, R0, UR8, PT ;  /* 0x0000000800007c0c */ /* 0x000fda000bf05270 */
[----:B------:R-:W-:Y:S05]  /*3cf0*/  @P0 BRA `(.L_x_70) ;  /* 0x0000000000580947 */ /* 0x000fea0003800000 */
[----:B------:R-:W1:Y:S02]  /*3d00*/  LDS R0, [UR4+0x18] ;  /* 0x00001804ff007984 */ /* 0x000e640008000800 */
[----:B-1----:R-:W-:-:S04]  /*3d10*/  LOP3.LUT R0, R0, UR5, RZ, 0xc0, !PT ;  /* 0x0000000500007c12 */ /* 0x002fc8000f8ec0ff */
[----:B------:R-:W-:-:S13]  /*3d20*/  ISETP.NE.AND P0, PT, R0, UR5, PT ;  /* 0x0000000500007c0c */ /* 0x000fda000bf05270 */
[----:B------:R-:W-:Y:S05]  /*3d30*/  @P0 BRA `(.L_x_71) ;  /* 0x00000000003c0947 */ /* 0x000fea0003800000 */
[----:B------:R-:W1:Y:S01]  /*3d40*/  S2R R2, SR_LANEID ;  /* 0x0000000000027919 */ /* 0x000e620000000000 */
[----:B------:R-:W-:Y:S01]  /*3d50*/  ULOP3.LUT UR8, URZ, UR8, URZ, 0x33, !UPT ;  /* 0x00000008ff087292 */ /* 0x000fe2000f8e33ff */
[----:B------:R-:W-:Y:S02]  /*3d60*/  VOTEU.ANY UR7, UPT, PT ;  /* 0x0000000000077886 */ /* 0x000fe400038e0100 */
[----:B------:R-:W-:-:S03]  /*3d70*/  UFLO.U32 UR7, UR7 ;  /* 0x00000007000772bd */ /* 0x000fc600080e0000 */
[----:B------:R-:W-:-:S04]  /*3d80*/  IMAD.U32 R0, RZ, RZ, UR8 ;  /* 0x00000008ff007e24 */ /* 0x000fc8000f8e00ff */
[----:B------:R2:W3:Y:S02]  /*3d90*/  REDUX UR6, R0 ;  /* 0x00000000000673c4 */ /* 0x0004e40000000000 */
[----:B------:R1:W-:Y:S02]  /*3da0*/  UTCATOMSWS.AND URZ, UR8 ;  /* 0x0000000800ff79e3 */ /* 0x0003e40008000000 */
[----:B-1----:R-:W-:Y:S02]  /*3db0*/  ISETP.EQ.U32.AND P0, PT, R2, UR7, PT ;  /* 0x0000000702007c0c */ /* 0x002fe4000bf02070 */
[----:B--2---:R-:W-:Y:S02]  /*3dc0*/  LOP3.LUT R0, RZ, UR5, RZ, 0x33, !PT ;  /* 0x00000005ff007c12 */ /* 0x004fe4000f8e33ff */
[----:B---3--:R-:W-:Y:S02]  /*3dd0*/  MOV R2, UR6 ;  /* 0x0000000600027c02 */ /* 0x008fe40008000f00 */
[----:B------:R-:W1:Y:S07]  /*3de0*/  REDUX UR5, R0 ;  /* 0x00000000000573c4 */ /* 0x000e6e0000000000 */
[----:B------:R2:W-:Y:S01]  /*3df0*/  @P0 ATOMS.AND RZ, [UR4+0x14], R2 ;  /* 0x00001402ffff098c */ /* 0x0005e2000a800004 */
[----:B-1----:R-:W-:-:S05]  /*3e00*/  IMAD.U32 R0, RZ, RZ, UR5 ;  /* 0x00000005ff007e24 */ /* 0x002fca000f8e00ff */
[----:B------:R2:W-:Y:S01]  /*3e10*/  @P0 ATOMS.AND RZ, [UR4+0x18], R0 ;  /* 0x00001800ffff098c */ /* 0x0005e2000a800004 */
[----:B------:R-:W-:Y:S05]  /*3e20*/  BRA `(.L_x_72) ;  /* 0x0000000000147947 */ /* 0x000fea0003800000 */
.L_x_71:
[----:B------:R-:W-:Y:S02]  /*3e30*/  MOV R2, 0x3e50 ;  /* 0x00003e5000027802 */ /* 0x000fe40000000f00 */
[----:B----45:R-:W-:Y:S05]  /*3e40*/  CALL.REL.NOINC `($__internal_0_$__cuda_sm10x_tcgen05_guardrail_trap_col_being_dealloced_not_returned_by_alloc) ;  /* 0x0000006000a47944 */ /* 0x030fea0003c00000 */
[----:B------:R-:W-:Y:S05]  /*3e50*/  BRA `(.L_x_72) ;  /* 0x0000000000087947 */ /* 0x000fea0003800000 */
.L_x_70:
[----:B------:R-:W-:Y:S02]  /*3e60*/  MOV R2, 0x3e80 ;  /* 0x00003e8000027802 */ /* 0x000fe40000000f00 */
[----:B----45:R-:W-:Y:S05]  /*3e70*/  CALL.REL.NOINC `($__internal_2_$__cuda_sm10x_tcgen05_guardrail_trap_unallocated_columns_being_dealloced) ;  /* 0x0000006000b07944 */ /* 0x030fea0003c00000 */
.L_x_72:
[----:B------:R-:W-:Y:S01]  /*3e80*/  NOP ;  /* 0x0000000000007918 */ /* 0x000fe20000000000 */
[----:B------:R-:W-:Y:S05]  /*3e90*/  EXIT ;  /* 0x000000000000794d */ /* 0x000fea0003800000 */
.L_x_54:
[----:B------:R-:W-:-:S09]  /*3ea0*/  UISETP.NE.OR UP2, UPT, UR8, 0x3, !UP2 ;  /* 0x000000030800788c */ /* 0x000fd2000d745670 */
[----:B------:R-:W-:Y:S05]  /*3eb0*/  BRA.U UP2, `(.L_x_73) ;  /* 0x00000011020c7547 */ /* 0x000fea000b800000 */
[----:B------:R-:W1:Y:S01]  /*3ec0*/  LDC R0, c[0x0][0xb30] ;  /* 0x0002cc00ff007b82 */ /* 0x000e620000000800 */
[----:B------:R-:W2:Y:S01]  /*3ed0*/  LDCU.64 UR8, c[0x0][0x888] ;  /* 0x00011100ff0877ac */ /* 0x000ea20008000a00 */
[----:B------:R-:W-:Y:S02]  /*3ee0*/  HFMA2 R27, -RZ, RZ, 0, 0 ;  /* 0x00000000ff1b7431 */ /* 0x000fe400000001ff */
[----:B------:R-:W-:Y:S01]  /*3ef0*/  IMAD.MOV.U32 R29, RZ, RZ, 0x1 ;  /* 0x00000001ff1d7424 */ /* 0x000fe200078e00ff */
[----:B------:R-:W-:Y:S01]  /*3f00*/  MOV R25, 0x2000 ;  /* 0x0000200000197802 */ /* 0x000fe20000000f00 */
[----:B------:R-:W4:Y:S01]  /*3f10*/  LDCU.64 UR4, c[0x0][0x890] ;  /* 0x00011200ff0477ac */ /* 0x000f220008000a00 */
[----:B------:R-:W-:Y:S01]  /*3f20*/  IMAD.MOV.U32 R28, RZ, RZ, RZ ;  /* 0x000000ffff1c7224 */ /* 0x000fe200078e00ff */
[----:B------:R-:W3:Y:S01]  /*3f30*/  LDC R24, c[0x0][0x370] ;  /* 0x0000dc00ff187b82 */ /* 0x000ee20000000800 */
[----:B------:R-:W-:Y:S01]  /*3f40*/  UMOV UR7, 0x400 ;  /* 0x0000040000077882 */ /* 0x000fe20000000000 */
[----:B------:R-:W-:-:S02]  /*3f50*/  UPLOP3.LUT UP1, UPT, UPT, UPT, UPT, 0x40, 0x4 ;  /* 0x000000000004789c */ /* 0x000fc40003f2e870 */
[----:B------:R-:W-:-:S04]  /*3f60*/  ULEA UR7, UR37, UR7, 0x18 ;  /* 0x0000000725077291 */ /* 0x000fc8000f8ec0ff */
[----:B------:R-:W3:Y:S01]  /*3f70*/  LDC R3, c[0x0][0xb0c] ;  /* 0x0002c300ff037b82 */ /* 0x000ee20000000800 */
[----:B------:R-:W-:Y:S02]  /*3f80*/  UIADD3 UR13, UPT, UPT, UR7, 0xa8, URZ ;  /* 0x000000a8070d7890 */ /* 0x000fe4000fffe0ff */
[----:B--2---:R-:W-:Y:S02]  /*3f90*/  UISETP.NE.U32.AND UP2, UPT, UR8, URZ, UPT ;  /* 0x000000ff0800728c */ /* 0x004fe4000bf45070 */
[----:B------:R-:W-:Y:S02]  /*3fa0*/  UIADD3 UR33, UPT, UPT, UR7, 0x90, URZ ;  /* 0x0000009007217890 */ /* 0x000fe4000fffe0ff */
[----:B----4-:R-:W-:Y:S01]  /*3fb0*/  UISETP.NE.U32.AND UP3, UPT, UR4, URZ, UPT ;  /* 0x000000ff0400728c */ /* 0x010fe2000bf65070 */
[----:B------:R-:W2:Y:S01]  /*3fc0*/  LDC R18, c[0x0][0xb20] ;  /* 0x0002c800ff127b82 */ /* 0x000ea20000000800 */
[----:B-1----:R-:W-:Y:S01]  /*3fd0*/  ISETP.NE.AND P1, PT, R0, 0x1, PT ;  /* 0x000000010000780c */ /* 0x002fe20003f25270 */
[----:B------:R-:W-:-:S02]  /*3fe0*/  UISETP.NE.AND.EX UP2, UPT, UR9, URZ, UPT, UP2 ;  /* 0x000000ff0900728c */ /* 0x000fc4000bf45320 */
[----:B------:R-:W-:Y:S02]  /*3ff0*/  UIADD3 UR25, UPT, UPT, UR7, 0x98, URZ ;  /* 0x0000009807197890 */ /* 0x000fe4000fffe0ff */
[----:B------:R-:W-:Y:S02]  /*4000*/  UIADD3 UR17, UPT, UPT, UR7, 0xa0, URZ ;  /* 0x000000a007117890 */ /* 0x000fe4000fffe0ff */
[----:B------:R-:W1:Y:S01]  /*4010*/  LDC.64 R30, c[0x0][0x348] ;  /* 0x0000d200ff1e7b82 */ /* 0x000e620000000a00 */
[----:B------:R-:W-:Y:S02]  /*4020*/  UPRMT UR13, UR37, 0x654, UR13 ;  /* 0x00000654250d7896 */ /* 0x000fe4000800000d */
[----:B------:R-:W-:-:S05]  /*4030*/  UISETP.NE.AND.EX UP3, UPT, UR5, URZ, UPT, UP3 ;  /* 0x000000ff0500728c */ /* 0x000fca000bf65330 */
[----:B------:R-:W4:Y:S08]  /*4040*/  LDC.64 R16, c[0x0][0xb10] ;  /* 0x0002c400ff107b82 */ /* 0x000f300000000a00 */
[----:B------:R-:W1:Y:S08]  /*4050*/  LDC.64 R6, c[0x0][0xb18] ;  /* 0x0002c600ff067b82 */ /* 0x000e700000000a00 */
[----:B------:R-:W1:Y:S08]  /*4060*/  LDC.64 R4, c[0x0][0xb28] ;  /* 0x0002ca00ff047b82 */ /* 0x000e700000000a00 */
[----:B--23--:R-:W1:Y:S02]  /*4070*/  LDC R19, c[0x0][0x374] ;  /* 0x0000dd00ff137b82 */ /* 0x00ce640000000800 */
.L_x_84:
[C---:B------:R-:W-:Y:S02]  /*4080*/  LEA R0, R28.reuse, UR7, 0x3 ;  /* 0x000000071c007c11 */ /* 0x040fe4000f8e18ff */
[----:B------:R-:W-:Y:S02]  /*4090*/  SHF.L.U32 R2, R27, 0x1f, RZ ;  /* 0x0000001f1b027819 */ /* 0x000fe400000006ff */
[----:B------:R-:W-:Y:S02]  /*40a0*/  LEA R20, R28, UR7, 0x4 ;  /* 0x000000071c147c11 */ /* 0x000fe4000f8e20ff */
[----:B--2---:R-:W2:Y:S02]  /*40b0*/  SYNCS.PHASECHK.TRANS64.TRYWAIT P0, [R0+URZ+0xe0], R2 ;  /* 0x0000e002000075a7 */ /* 0x004ea400080011ff */
[----:B--2---:R-:W-:Y:S05]  /*40c0*/  @!P0 BRA `(.L_x_74) ;  /* 0x0000005800b48947 */ /* 0x004fea0003800000 */
.L_x_174:
[----:B------:R-:W-:Y:S01]  /*40d0*/  ISETP.GE.AND P0, PT, R40, 0x1, PT ;  /* 0x000000012800780c */ /* 0x000fe20003f06270 */
[----:B------:R-:W3:Y:S01]  /*40e0*/  LDS.128 R20, [R20+0x170] ;  /* 0x0001700014147984 */ /* 0x000ee20000000c00 */
[----:B--2---:R-:W-:Y:S01]  /*40f0*/  VIADD R0, R0, 0xf0 ;  /* 0x000000f000007836 */ /* 0x004fe20000000000 */
[----:B------:R-:W-:Y:S01]  /*4100*/  @!PT LDS RZ, [RZ] ;  /* 0x00000000fffff984 */ /* 0x000fe20000000800 */
[----:B------:R-:W-:Y:S01]  /*4110*/  @!PT LDS RZ, [RZ] ;  /* 0x00000000fffff984 */ /* 0x000fe20000000800 */
[----:B------:R-:W-:Y:S01]  /*4120*/  @!PT LDS RZ, [RZ] ;  /* 0x00000000fffff984 */ /* 0x000fe20000000800 */
[----:B------:R-:W-:Y:S01]  /*4130*/  @!PT LDS RZ, [RZ] ;  /* 0x00000000fffff984 */ /* 0x000fe20000000800 */
[----:B------:R2:W-:Y:S06]  /*4140*/  MEMBAR.ALL.CTA ;  /* 0x0000000000007992 */ /* 0x0005ec0000008000 */
[----:B--2---:R-:W2:Y:S01]  /*4150*/  FENCE.VIEW.ASYNC.S ;  /* 0x00000000000073c6 */ /* 0x004ea20000000000 */
[----:B------:R-:W-:Y:S04]  /*4160*/  PRMT R0, RZ, 0x654, R0 ;  /* 0x00000654ff007816 */ /* 0x000fe80000000000 */
[----:B--2---:R2:W-:Y:S01]  /*4170*/  SYNCS.ARRIVE.TRANS64.RED.A1T0 RZ, [R0+URZ], RZ ;  /* 0x000000ff00ff79a7 */ /* 0x0045e200081004ff */
[----:B---3--:R-:W-:Y:S11]  /*4180*/  LOP3.LUT P3, RZ, R22, 0x1, RZ, 0xc0, !PT ;  /* 0x0000000116ff7812 */ /* 0x008ff6000786c0ff */
[----:B------:R-:W-:Y:S02]  /*4190*/  @!UPT UIADD3 URZ, UPT, UPT, URZ, URZ, URZ ;  /* 0x000000fffffff290 */ /* 0x000fe4000fffe0ff */
[----:B------:R-:W-:Y:S02]  /*41a0*/  @P3 MOV R11, R20 ;  /* 0x00000014000b3202 */ /* 0x000fe40000000f00 */
[----:B------:R-:W-:Y:S01]  /*41b0*/  @P3 LOP3.LUT R10, R21, 0xffff, RZ, 0xc0, !PT ;  /* 0x0000ffff150a3812 */ /* 0x000fe200078ec0ff */
[----:B--2---:R-:W-:Y:S06]  /*41c0*/  @!P0 BRA `(.L_x_75) ;  /* 0x0000000000a48947 */ /* 0x004fec0003800000 */
[-C--:B-1----:R-:W-:Y:S01]  /*41d0*/  IMAD.HI.U32 R0, R19, R7.reuse, RZ ;  /* 0x0000000713007227 */ /* 0x082fe200078e00ff */
[----:B------:R-:W-:Y:S02]  /*41e0*/  ISETP.NE.AND P0, PT, R6, 0x1, PT ;  /* 0x000000010600780c */ /* 0x000fe40003f05270 */
[----:B------:R-:W-:Y:S01]  /*41f0*/  ISETP.NE.AND P2, PT, R40, 0x1, PT ;  /* 0x000000012800780c */ /* 0x000fe20003f45270 */
[----:B----4-:R-:W-:Y:S01]  /*4200*/  IMAD.HI.U32 R9, R24, R16, RZ ;  /* 0x0000001018097227 */ /* 0x010fe200078e00ff */
[----:B------:R-:W-:Y:S02]  /*4210*/  SHF.R.U32.HI R0, RZ, R18, R0 ;  /* 0x00000012ff007219 */ /* 0x000fe40000011600 */
[----:B------:R-:W-:Y:S01]  /*4220*/  ISETP.NE.AND P4, PT, R3, 0x1, PT ;  /* 0x000000010300780c */ /* 0x000fe20003f85270 */
[----:B------:R-:W-:Y:S01]  /*4230*/  IMAD.HI.U32 R13, R10, R7, RZ ;  /* 0x000000070a0d7227 */ /* 0x000fe200078e00ff */
[----:B------:R-:W-:Y:S02]  /*4240*/  SHF.R.U32.HI R9, RZ, R17, R9 ;  /* 0x00000011ff097219 */ /* 0x000fe40000011609 */
[----:B------:R-:W-:Y:S01]  /*4250*/  SEL R0, R19, R0, !P0 ;  /* 0x0000000013007207 */ /* 0x000fe20004000000 */
[----:B------:R-:W-:Y:S01]  /*4260*/  IMAD.HI.U32 R12, R11, R16, RZ ;  /* 0x000000100b0c7227 */ /* 0x000fe200078e00ff */
[----:B------:R-:W-:Y:S03]  /*4270*/  SEL R9, R24, R9, !P4 ;  /* 0x0000000918097207 */ /* 0x000fe60006000000 */
[-C--:B------:R-:W-:Y:S01]  /*4280*/  IMAD.HI.U32 R8, R0, R4.reuse, RZ ;  /* 0x0000000400087227 */ /* 0x080fe200078e00ff */
[----:B------:R-:W-:Y:S03]  /*4290*/  SHF.R.U32.HI R12, RZ, R17, R12 ;  /* 0x00000011ff0c7219 */ /* 0x000fe6000001160c */
[----:B------:R-:W-:Y:S01]  /*42a0*/  IMAD.HI.U32 R2, R9, R4, RZ ;  /* 0x0000000409027227 */ /* 0x000fe200078e00ff */
[-C--:B------:R-:W-:Y:S02]  /*42b0*/  @P2 SHF.R.U32.HI R0, RZ, R5.reuse, R8 ;  /* 0x00000005ff002219 */ /* 0x080fe40000011608 */
[----:B------:R-:W-:Y:S02]  /*42c0*/  SHF.R.U32.HI R8, RZ, R18, R13 ;  /* 0x00000012ff087219 */ /* 0x000fe4000001160d */
[----:B------:R-:W-:Y:S01]  /*42d0*/  @P2 SHF.R.U32.HI R9, RZ, R5, R2 ;  /* 0x00000005ff092219 */ /* 0x000fe20000011602 */
[----:B------:R-:W-:Y:S01]  /*42e0*/  IMAD R0, R40, R0, RZ ;  /* 0x0000000028007224 */ /* 0x000fe200078e02ff */
[----:B------:R-:W-:Y:S02]  /*42f0*/  SEL R8, R10, R8, !P0 ;  /* 0x000000080a087207 */ /* 0x000fe40004000000 */
[----:B------:R-:W-:Y:S01]  /*4300*/  SEL R2, R11, R12, !P4 ;  /* 0x0000000c0b027207 */ /* 0x000fe20006000000 */
[----:B------:R-:W-:Y:S01]  /*4310*/  IMAD R12, R40, R9, RZ ;  /* 0x00000009280c7224 */ /* 0x000fe200078e02ff */
[C---:B------:R-:W-:Y:S01]  /*4320*/  ISETP.GE.AND P0, PT, R8.reuse, R0, PT ;  /* 0x000000000800720c */ /* 0x040fe20003f06270 */
[----:B------:R-:W-:Y:S03]  /*4330*/  IMAD.HI.U32 R0, R8, R4, RZ ;  /* 0x0000000408007227 */ /* 0x000fe600078e00ff */
[----:B------:R-:W-:Y:S02]  /*4340*/  ISETP.GE.OR P0, PT, R2, R12, P0 ;  /* 0x0000000c0200720c */ /* 0x000fe40000706670 */
[-C--:B------:R-:W-:Y:S04]  /*4350*/  SHF.R.U32.HI R0, RZ, R5.reuse, R0 ;  /* 0x00000005ff007219 */ /* 0x080fe80000011600 */
[----:B------:R-:W-:Y:S05]  /*4360*/  SEL R13, R8, R0, !P2 ;  /* 0x00000000080d7207 */ /* 0x000fea0005000000 */
[----:B------:R-:W-:Y:S02]  /*4370*/  IMAD.MOV R12, RZ, RZ, -R13 ;  /* 0x000000ffff0c7224 */ /* 0x000fe400078e0a0d */
[----:B------:R-:W-:Y:S04]  /*4380*/  @!P0 IMAD.HI.U32 R0, R2, R4, RZ ;  /* 0x0000000402008227 */ /* 0x000fe800078e00ff */
[----:B------:R-:W-:Y:S01]  /*4390*/  IMAD R12, R40, R12, R8 ;  /* 0x0000000c280c7224 */ /* 0x000fe200078e0208 */
[----:B------:R-:W-:Y:S04]  /*43a0*/  @!P0 SHF.R.U32.HI R0, RZ, R5, R0 ;  /* 0x00000005ff008219 */ /* 0x000fe80000011600 */
[----:B------:R-:W-:Y:S04]  /*43b0*/  @!P0 SEL R0, R2, R0, !P2 ;  /* 0x0000000002008207 */ /* 0x000fe80005000000 */
[----:B------:R-:W-:Y:S01]  /*43c0*/  @!P0 IADD3 R13, PT, PT, R13, -R0, RZ ;  /* 0x800000000d0d8210 */ /* 0x000fe20007ffe0ff */
[----:B------:R-:W-:Y:S01]  /*43d0*/  @!P0 IMAD R0, R9, R12, R0 ;  /* 0x0000000c09008224 */ /* 0x000fe200078e0200 */
[----:B------:R-:W-:Y:S01]  /*43e0*/  IADD3 R9, PT, PT, -R8, RZ, RZ ;  /* 0x000000ff08097210 */ /* 0x000fe20007ffe1ff */
[--C-:B------:R-:W-:Y:S02]  /*43f0*/  IMAD.MOV R12, RZ, RZ, -R2.reuse ;  /* 0x000000ffff0c7224 */ /* 0x100fe400078e0a02 */
[----:B------:R-:W-:Y:S02]  /*4400*/  @!P0 IMAD R8, R13, R40, R2 ;  /* 0x000000280d088224 */ /* 0x000fe400078e0202 */
[----:B------:R-:W-:Y:S02]  /*4410*/  @!P0 IMAD.MOV.U32 R2, RZ, RZ, R0 ;  /* 0x000000ffff028224 */ /* 0x000fe400078e0000 */
[----:B------:R-:W-:Y:S02]  /*4420*/  IMAD R11, R3, R12, R11 ;  /* 0x0000000c030b7224 */ /* 0x000fe400078e020b */
[----:B------:R-:W-:Y:S02]  /*4430*/  IMAD R10, R6, R9, R10 ;  /* 0x00000009060a7224 */ /* 0x000fe400078e020a */
[----:B------:R-:W-:Y:S02]  /*4440*/  IMAD R11, R2, R3, R11 ;  /* 0x00000003020b7224 */ /* 0x000fe400078e020b */
[----:B------:R-:W-:Y:S02]  /*4450*/  IMAD R10, R8, R6, R10 ;  /* 0x00000006080a7224 */ /* 0x000fe400078e020a */
.L_x_75:
[----:B------:R-:W-:Y:S05]  /*4460*/  BRA.U UP1, `(.L_x_76) ;  /* 0x0000000101107547 */ /* 0x000fea000b800000 */
[----:B------:R-:W-:Y:S04]  /*4470*/  MOV R2, UR6 ;  /* 0x0000000600027c02 */ /* 0x000fe80008000f00 */
[----:B------:R-:W-:Y:S04]  /*4480*/  SHF.L.U32 R2, R2, 0x1f, RZ ;  /* 0x0000001f02027819 */ /* 0x000fe800000006ff */
[----:B------:R-:W2:Y:S02]  /*4490*/  SYNCS.PHASECHK.TRANS64.TRYWAIT P0, [UR7+0xd8], R2 ;  /* 0x0000d802ff0075a7 */ /* 0x000ea40008001107 */
[----:B--2---:R-:W-:Y:S05]  /*44a0*/  @!P0 BRA `(.L_x_77) ;  /* 0x0000005400d08947 */ /* 0x004fea0003800000 */
.L_x_76:
[----:B------:R-:W-:Y:S02]  /*44b0*/  R2UR UR35, R15 ;  /* 0x000000000f2372ca */ /* 0x000fe400000e0000 */
[----:B------:R-:W-:Y:S02]  /*44c0*/  R2UR UR34, R14 ;  /* 0x000000000e2272ca */ /* 0x000fe400000e0000 */
[----:B------:R-:W-:Y:S02]  /*44d0*/  ISETP.NE.U32.AND P2, PT, RZ, UR4, PT ;  /* 0x00000004ff007c0c */ /* 0x000fe4000bf45070 */
[----:B------:R-:W-:Y:S02]  /*44e0*/  SHF.L.U32 R14, R29, 0x1f, RZ ;  /* 0x0000001f1d0e7819 */ /* 0x000fe400000006ff */
[----:B------:R-:W-:Y:S05]  /*44f0*/  ISETP.NE.AND.EX P2, PT, RZ, UR5, PT, P2 ;  /* 0x00000005ff007c0c */ /* 0x000fea000bf45320 */
[----:B------:R-:W-:Y:S02]  /*4500*/  USHF.L.U32 UR35, UR35, 0x6, URZ ;  /* 0x0000000623237899 */ /* 0x000fe400080006ff */
[----:B------:R-:W-:Y:S01]  /*4510*/  USHF.L.U32 UR34, UR34, 0x8, URZ ;  /* 0x0000000822227899 */ /* 0x000fe200080006ff */
[----:B------:R-:W-:Y:S11]  /*4520*/  BRA.U !UP3, `(.L_x_78) ;  /* 0x000000010b347547 */ /* 0x000ff6000b800000 */
[----:B------:R-:W-:Y:S01]  /*4530*/  UPLOP3.LUT UP0, UPT, UPT, UPT, UP2, 0x80, 0x8 ;  /* 0x000000000008789c */ /* 0x000fe20003f0f020 */
[----:B--2---:R-:W-:Y:S02]  /*4540*/  HFMA2 R0, -RZ, RZ, 0, 5.9604644775390625e-08 ;  /* 0x00000001ff007431 */ /* 0x004fe400000001ff */
[----:B------:R-:W-:Y:S03]  /*4550*/  IMAD.MOV.U32 R88, RZ, RZ, 0x1 ;  /* 0x00000001ff587424 */ /* 0x000fe600078e00ff */
[----:B------:R-:W-:Y:S05]  /*4560*/  PLOP3.LUT P0, PT, PT, PT, UP0, 0x80, 0x8 ;  /* 0x000000000008781c */ /* 0x000fea0003f0f008 */
[----:B------:R-:W2:Y:S01]  /*4570*/  @UP0 LDCU.64 UR10, c[0x0][0x888] ;  /* 0x00011100ff0a07ac */ /* 0x000ea20008000a00 */
[----:B------:R-:W-:Y:S07]  /*4580*/  @UP0 UIMAD UR8, UR44, UR4, URZ ;  /* 0x000000042c0802a4 */ /* 0x000fee000f8e02ff */
[----:B------:R-:W-:Y:S01]  /*4590*/  @!P0 PRMT R88, R0, 0x7610, R88 ;  /* 0x0000761000588816 */ /* 0x000fe20000000058 */
[----:B--2---:R-:W-:Y:S03]  /*45a0*/  @UP0 UIMAD.WIDE UR10, UR8, 0x4, UR10 ;  /* 0x00000004080a08a5 */ /* 0x004fe6000f8e020a */
[----:B------:R-:W2:Y:S03]  /*45b0*/  @!UP0 LDCU UR8, c[0x0][0x880] ;  /* 0x00011000ff0887ac */ /* 0x000ea60008000800 */
[----:B------:R-:W-:Y:S01]  /*45c0*/  IMAD.U32 R8, RZ, RZ, UR10 ;  /* 0x0000000aff087e24 */ /* 0x000fe2000f8e00ff */
[----:B------:R-:W-:Y:S05]  /*45d0*/  MOV R9, UR11 ;  /* 0x0000000b00097c02 */ /* 0x000fea0008000f00 */
[----:B-----5:R3:W5:Y:S02]  /*45e0*/  @P0 LDG.E R49, desc[UR48][R8.64] ;  /* 0x0000003008310981 */ /* 0x020764000c1e1900 */
[----:B--23--:R-:W-:Y:S07]  /*45f0*/  @!P0 IMAD.U32 R49, RZ, RZ, UR8 ;  /* 0x00000008ff318e24 */ /* 0x00cfee000f8e00ff */
.L_x_78:
[----:B-----5:R-:W-:Y:S01]  /*4600*/  @!P2 FSETP.EQ.AND P0, PT, R49, RZ, PT ;  /* 0x000000ff3100a20b */ /* 0x020fe20003f02000 */
[----:B------:R-:W-:Y:S01]  /*4610*/  @!UPT UIADD3 URZ, UPT, UPT, URZ, URZ, URZ ;  /* 0x000000fffffff290 */ /* 0x000fe2000fffe0ff */
[----:B------:R-:W-:Y:S11]  /*4620*/  @!P2 BRA `(.L_x_79) ;  /* 0x000000000014a947 */ /* 0x000ff60003800000 */
[----:B------:R-:W-:Y:S02]  /*4630*/  LOP3.LUT P2, RZ, R88, 0xff, RZ, 0xc0, !PT ;  /* 0x000000ff58ff7812 */ /* 0x000fe4000784c0ff */
[----:B------:R-:W-:Y:S04]  /*4640*/  PLOP3.LUT P0, PT, PT, PT, UP0, 0x80, 0x8 ;  /* 0x000000000008781c */ /* 0x000fe80003f0f008 */
[----:B------:R-:W-:Y:S07]  /*4650*/  PLOP3.LUT P0, PT, P0, PT, PT, 0x8, 0x80 ;  /* 0x000000000080781c */ /* 0x000fee000070e170 */
[----:B------:R-:W-:Y:S11]  /*4660*/  @P2 FSETP.EQ.AND P0, PT, R49, RZ, PT ;  /* 0x000000ff3100220b */ /* 0x000ff60003f02000 */
[----:B------:R-:W-:Y:S02]  /*4670*/  @!UPT UIADD3 URZ, UPT, UPT, URZ, URZ, URZ ;  /* 0x000000fffffff290 */ /* 0x000fe4000fffe0ff */
.L_x_79:
[----:B------:R-:W3:Y:S01]  /*4680*/  SYNCS.PHASECHK.TRANS64.TRYWAIT P2, [UR7+0xb0], R14 ;  /* 0x0000b00eff0075a7 */ /* 0x000ee20008041107 */
[----:B------:R-:W-:Y:S04]  /*4690*/  ELECT P4, URZ, PT ;  /* 0x0000000000ff782f */ /* 0x000fe80003880000 */
[----:B------:R-:W-:Y:S11]  /*46a0*/  PLOP3.LUT P4, PT, P0, P4, PT, 0xf2, 0x2f ;  /* 0x00000000002f781c */ /* 0x000ff60000789e72 */
[----:B------:R-:W-:Y:S02]  /*46b0*/  @!UPT UIADD3 URZ, UPT, UPT, URZ, URZ, URZ ;  /* 0x000000fffffff290 */ /* 0x000fe4000fffe0ff */
[----:B-1----:R-:W-:Y:S05]  /*46c0*/  @!P4 IADD3 R8, P0, PT, R30, 0x580, RZ ;  /* 0x000005801e08c810 */ /* 0x002fea0007f1e0ff */
[----:B--2---:R-:W-:Y:S01]  /*46d0*/  @!P4 IMAD.X R2, RZ, RZ, R31, P0 ;  /* 0x000000ffff02c224 */ /* 0x004fe200000e061f */
[----:B---3--:R-:W-:Y:S07]  /*46e0*/  @!P2 BRA `(.L_x_80) ;  /* 0x000000540058a947 */ /* 0x008fee0003800000 */
.L_x_177:
[----:B------:R-:W-:Y:S01]  /*46f0*/  @!P4 R2UR UR8, R2 ;  /* 0x000000000208c2ca */ /* 0x000fe200000e0000 */
[----:B------:R-:W-:Y:S01]  /*4700*/  VOTEU.ALL UP1, P4 ;  /* 0x0000000000ff7886 */ /* 0x000fe20002020000 */
[----:B------:R-:W-:Y:S01]  /*4710*/  @!P4 R2UR UR9, R8 ;  /* 0x000000000809c2ca */ /* 0x000fe200000e0000 */
[----:B-1----:R-:W-:Y:S01]  /*4720*/  @!P4 IMAD.MOV.U32 R0, RZ, RZ, 0x2000 ;  /* 0x00002000ff00c424 */ /* 0x002fe200078e00ff */
[----:B------:R-:W-:Y:S01]  /*4730*/  UMOV UR10, 0x0 ;  /* 0x00000000000a7882 */ /* 0x000fe20000000000 */
[----:B------:R-:W-:Y:S01]  /*4740*/  UMOV UR11, 0x10000000 ;  /* 0x10000000000b7882 */ /* 0x000fe20000000000 */
[----:B------:R-:W-:Y:S01]  /*4750*/  @!UP1 UIADD3 UR32, UPT, UPT, UR7, 0x400, URZ ;  /* 0x0000040007209890 */ /* 0x000fe2000fffe0ff */
[----:B------:R-:W-:Y:S01]  /*4760*/  VOTEU.ALL UP1, P4 ;  /* 0x0000000000ff7886 */ /* 0x000fe20002020000 */
[----:B------:R-:W-:Y:S05]  /*4770*/  UMOV UR36, UR44 ;  /* 0x0000002c00247c82 */ /* 0x000fea0008000000 */
[----:B------:R-:W-:Y:S01]  /*4780*/  IMAD.U32 R9, RZ, RZ, UR8 ;  /* 0x00000008ff097e24 */ /* 0x000fe2000f8e00ff */
[----:B------:R-:W-:Y:S01]  /*4790*/  UPRMT UR8, UR37, 0x654, UR33 ;  /* 0x0000065425087896 */ /* 0x000fe20008000021 */
[----:B------:R-:W-:Y:S03]  /*47a0*/  IMAD.U32 R8, RZ, RZ, UR9 ;  /* 0x00000009ff087e24 */ /* 0x000fe6000f8e00ff */
[----:B------:R-:W-:Y:S02]  /*47b0*/  @!P4 R2UR UR15, R9 ;  /* 0x00000000090fc2ca */ /* 0x000fe400000e0000 */
[----:B------:R-:W-:Y:S02]  /*47c0*/  @!P4 R2UR UR14, R8 ;  /* 0x00000000080ec2ca */ /* 0x000fe400000e0000 */
[----:B------:R-:W-:Y:S05]  /*47d0*/  @!P4 IADD3 R8, P0, PT, R30, 0x580, RZ ;  /* 0x000005801e08c810 */ /* 0x000fea0007f1e0ff */
[----:B------:R-:W-:Y:S06]  /*47e0*/  @!P4 IMAD.X R2, RZ, RZ, R31, P0 ;  /* 0x000000ffff02c224 */ /* 0x000fec00000e061f */
[----:B------:R1:W-:Y:S01]  /*47f0*/  @!UP1 UTMALDG.3D [UR32], [UR14], desc[UR10] ;  /* 0x00000a200e0095b4 */ /* 0x0003e20008011000 */
[----:B------:R1:W-:Y:S01]  /*4800*/  @!P4 SYNCS.ARRIVE.TRANS64.RED.A0TR RZ, [UR7+0x90], R0 ;  /* 0x00009000ffffc9a7 */ /* 0x0003e20008300407 */
[----:B------:R-:W-:Y:S01]  /*4810*/  SYNCS.ARRIVE.TRANS64.RED.A1T0 RZ, [UR8], RZ ;  /* 0x000000ffffff79a7 */ /* 0x000fe20008100408 */
[----:B------:R-:W2:Y:S02]  /*4820*/  SYNCS.PHASECHK.TRANS64.TRYWAIT P2, [UR7+0xb8], R14 ;  /* 0x0000b80eff0075a7 */ /* 0x000ea40008041107 */
[----:B-12---:R-:W-:Y:S05]  /*4830*/  @!P2 BRA `(.L_x_81) ;  /* 0x00000054001ca947 */ /* 0x006fea0003800000 */
.L_x_179:
[----:B------:R-:W-:Y:S01]  /*4840*/  @!P4 R2UR UR8, R2 ;  /* 0x000000000208c2ca */ /* 0x000fe200000e0000 */
[----:B------:R-:W-:Y:S01]  /*4850*/  VOTEU.ALL UP1, P4 ;  /* 0x0000000000ff7886 */ /* 0x000fe20002020000 */
[----:B------:R-:W-:Y:S01]  /*4860*/  @!P4 R2UR UR9, R8 ;  /* 0x000000000809c2ca */ /* 0x000fe200000e0000 */
[----:B-1----:R-:W-:Y:S01]  /*4870*/  @!P4 IMAD.MOV.U32 R0, RZ, RZ, 0x2000 ;  /* 0x00002000ff00c424 */ /* 0x002fe200078e00ff */
[----:B------:R-:W-:Y:S01]  /*4880*/  UMOV UR10, 0x0 ;  /* 0x00000000000a7882 */ /* 0x000fe20000000000 */
[----:B------:R-:W-:Y:S01]  /*4890*/  UMOV UR11, 0x10000000 ;  /* 0x10000000000b7882 */ /* 0x000fe20000000000 */
[----:B------:R-:W-:Y:S02]  /*48a0*/  @!UP1 UIADD3 UR26, UPT, UPT, UR34, 0x40, URZ ;  /* 0x00000040221a9890 */ /* 0x000fe4000fffe0ff */
[----:B------:R-:W-:Y:S01]  /*48b0*/  @!UP1 UIADD3 UR24, UPT, UPT, UR7, 0x2400, URZ ;  /* 0x0000240007189890 */ /* 0x000fe2000fffe0ff */
[----:B------:R-:W-:Y:S01]  /*48c0*/  VOTEU.ALL UP1, P4 ;  /* 0x0000000000ff7886 */ /* 0x000fe20002020000 */
[----:B------:R-:W-:Y:S01]  /*48d0*/  UMOV UR27, UR35 ;  /* 0x00000023001b7c82 */ /* 0x000fe20008000000 */
[----:B------:R-:W-:Y:S02]  /*48e0*/  UMOV UR28, UR44 ;  /* 0x0000002c001c7c82 */ /* 0x000fe40008000000 */
        /* <DEDUP_REMOVED lines=12> */
.L_x_181:
[----:B------:R-:W2:Y:S01]  /*49b0*/  LDC.64 R12, c[0x0][0xb18] ;  /* 0x0002c600ff0c7b82 */ /* 0x000ea20000000a00 */
[----:B------:R-:W-:Y:S01]  /*49c0*/  @!P4 R2UR UR8, R2 ;  /* 0x000000000208c2ca */ /* 0x000fe200000e0000 */
[----:B------:R-:W-:Y:S01]  /*49d0*/  VOTEU.ALL UP1, P4 ;  /* 0x0000000000ff7886 */ /* 0x000fe20002020000 */
[----:B------:R-:W-:Y:S01]  /*49e0*/  @!P4 R2UR UR9, R8 ;  /* 0x000000000809c2ca */ /* 0x000fe200000e0000 */
[----:B-1----:R-:W-:Y:S01]  /*49f0*/  @!P4 IMAD.MOV.U32 R0, RZ, RZ, 0x2000 ;  /* 0x00002000ff00c424 */ /* 0x002fe200078e00ff */
[----:B------:R-:W-:Y:S03]  /*4a00*/  UMOV UR10, 0x0 ;  /* 0x00000000000a7882 */ /* 0x000fe60000000000 */
[----:B------:R-:W1:Y:S01]  /*4a10*/  @!P1 LDC R2, c[0x0][0xb0c] ;  /* 0x0002c300ff029b82 */ /* 0x000e620000000800 */
[----:B------:R-:W-:Y:S01]  /*4a20*/  @!UP1 UIADD3 UR18, UPT, UPT, UR34, 0x80, URZ ;  /* 0x0000008022129890 */ /* 0x000fe2000fffe0ff */
[----:B------:R-:W-:Y:S01]  /*4a30*/  @P3 SHF.R.U32.HI R26, RZ, 0x10, R21 ;  /* 0x00000010ff1a3819 */ /* 0x000fe20000011615 */
[----:B------:R-:W-:Y:S01]  /*4a40*/  @!UP1 UIADD3 UR16, UPT, UPT, UR7, 0x4400, URZ ;  /* 0x0000440007109890 */ /* 0x000fe2000fffe0ff */
[----:B------:R-:W-:Y:S01]  /*4a50*/  VIADD R28, R28, 0x1 ;  /* 0x000000011c1c7836 */ /* 0x000fe20000000000 */
[----:B------:R-:W-:Y:S01]  /*4a60*/  VOTEU.ALL UP1, P4 ;  /* 0x0000000000ff7886 */ /* 0x000fe20002020000 */
[----:B------:R-:W-:Y:S01]  /*4a70*/  UMOV UR11, 0x10000000 ;  /* 0x10000000000b7882 */ /* 0x000fe20000000000 */
[----:B------:R-:W-:Y:S01]  /*4a80*/  UMOV UR19, UR35 ;  /* 0x0000002300137c82 */ /* 0x000fe20008000000 */
[----:B------:R-:W-:Y:S01]  /*4a90*/  IMAD.U32 R9, RZ, RZ, UR8 ;  /* 0x00000008ff097e24 */ /* 0x000fe2000f8e00ff */
[----:B------:R-:W-:Y:S01]  /*4aa0*/  UMOV UR20, UR44 ;  /* 0x0000002c00147c82 */ /* 0x000fe20008000000 */
[----:B------:R-:W-:Y:S01]  /*4ab0*/  IMAD.U32 R8, RZ, RZ, UR9 ;  /* 0x00000009ff087e24 */ /* 0x000fe2000f8e00ff */
[----:B------:R-:W-:Y:S02]  /*4ac0*/  UPRMT UR8, UR37, 0x654, UR17 ;  /* 0x0000065425087896 */ /* 0x000fe40008000011 */
[----:B------:R-:W-:Y:S02]  /*4ad0*/  @!P4 R2UR UR15, R9 ;  /* 0x00000000090fc2ca */ /* 0x000fe400000e0000 */
[----:B------:R-:W-:Y:S02]  /*4ae0*/  @!P4 R2UR UR14, R8 ;  /* 0x00000000080ec2ca */ /* 0x000fe400000e0000 */
[----:B------:R-:W3:Y:S11]  /*4af0*/  LDC.64 R8, c[0x0][0xb10] ;  /* 0x0002c400ff087b82 */ /* 0x000ef60000000a00 */
[----:B------:R1:W-:Y:S01]  /*4b00*/  @!UP1 UTMALDG.3D [UR16], [UR14], desc[UR10] ;  /* 0x00000a100e0095b4 */ /* 0x0003e20008011000 */
[----:B------:R5:W-:Y:S01]  /*4b10*/  @!P4 SYNCS.ARRIVE.TRANS64.RED.A0TR RZ, [UR7+0xa0], R0 ;  /* 0x0000a000ffffc9a7 */ /* 0x000be20008300407 */
[C---:B---3--:R-:W-:Y:S01]  /*4b20*/  @!P1 IMAD.HI.U32 R8, R11.reuse, R8, RZ ;  /* 0x000000080b089227 */ /* 0x048fe200078e00ff */
[----:B--2---:R-:W-:Y:S02]  /*4b30*/  @!P1 ISETP.NE.AND P0, PT, R12, 0x1, PT ;  /* 0x000000010c00980c */ /* 0x004fe40003f05270 */
[----:B-1----:R-:W-:Y:S01]  /*4b40*/  @!P1 ISETP.NE.AND P2, PT, R2, 0x1, PT ;  /* 0x000000010200980c */ /* 0x002fe20003f45270 */
[----:B------:R-:W-:Y:S01]  /*4b50*/  SYNCS.ARRIVE.TRANS64.RED.A1T0 RZ, [UR8], RZ ;  /* 0x000000ffffff79a7 */ /* 0x000fe20008100408 */
[C---:B------:R-:W-:Y:S01]  /*4b60*/  @!P1 IMAD.HI.U32 R13, R10.reuse, R13, RZ ;  /* 0x0000000d0a0d9227 */ /* 0x040fe200078e00ff */
[----:B------:R-:W-:Y:S04]  /*4b70*/  @!P1 SHF.R.U32.HI R8, RZ, R9, R8 ;  /* 0x00000009ff089219 */ /* 0x000fe80000011608 */
[----:B------:R-:W-:Y:S01]  /*4b80*/  @!P1 SEL R8, R11, R8, !P2 ;  /* 0x000000080b089207 */ /* 0x000fe20005000000 */
[----:B------:R-:W1:Y:S01]  /*4b90*/  SYNCS.PHASECHK.TRANS64.TRYWAIT P5, [UR7+0xc8], R14 ;  /* 0x0000c80eff0075a7 */ /* 0x000e6200080a1107 */
[----:B-----5:R-:W2:Y:S02]  /*4ba0*/  @!P1 LDC R0, c[0x0][0xb20] ;  /* 0x0002c800ff009b82 */ /* 0x020ea40000000800 */
[----:B--2---:R-:W-:Y:S04]  /*4bb0*/  @!P1 SHF.R.U32.HI R0, RZ, R0, R13 ;  /* 0x00000000ff009219 */ /* 0x004fe8000001160d */
[----:B------:R-:W-:Y:S05]  /*4bc0*/  @!P1 SEL R9, R10, R0, !P0 ;  /* 0x000000000a099207 */ /* 0x000fea0004000000 */
[----:B------:R-:W-:Y:S02]  /*4bd0*/  @!P1 IMAD.IADD R0, R9, 0x1, -R8 ;  /* 0x0000000109009824 */ /* 0x000fe400078e0a08 */
[----:B------:R-:W-:Y:S02]  /*4be0*/  @!P1 IMAD.IADD R8, R8, 0x1, -R9 ;  /* 0x0000000108089824 */ /* 0x000fe400078e0a09 */
[----:B------:R-:W-:Y:S02]  /*4bf0*/  @!P1 IMAD R11, R0, R2, R11 ;  /* 0x00000002000b9224 */ /* 0x000fe400078e020b */
[----:B------:R-:W-:Y:S01]  /*4c00*/  @!P1 IMAD R10, R8, R12, R10 ;  /* 0x0000000c080a9224 */ /* 0x000fe200078e020a */
[----:B-1----:R-:W-:Y:S06]  /*4c10*/  @!P5 BRA `(.L_x_83) ;  /* 0x000000500054d947 */ /* 0x002fec0003800000 */
.L_x_183:
[----:B------:R-:W-:Y:S01]  /*4c20*/  @!P4 IADD3 R2, P0, PT, R30, 0x580, RZ ;  /* 0x000005801e02c810 */ /* 0x000fe20007f1e0ff */
[----:B------:R-:W-:Y:S01]  /*4c30*/  VOTEU.ALL UP1, P4 ;  /* 0x0000000000ff7886 */ /* 0x000fe20002020000 */
[----:B------:R-:W-:Y:S01]  /*4c40*/  UMOV UR18, 0x0 ;  /* 0x0000000000127882 */ /* 0x000fe20000000000 */
[----:B------:R-:W-:Y:S01]  /*4c50*/  UMOV UR19, 0x10000000 ;  /* 0x1000000000137882 */ /* 0x000fe20000000000 */
[----:B------:R-:W-:Y:S01]  /*4c60*/  @!P4 R2UR UR9, R2 ;  /* 0x000000000209c2ca */ /* 0x000fe200000e0000 */
[----:B-1----:R-:W-:Y:S01]  /*4c70*/  @!P4 IMAD.X R0, RZ, RZ, R31, P0 ;  /* 0x000000ffff00c224 */ /* 0x002fe200000e061f */
[----:B------:R-:W-:Y:S01]  /*4c80*/  @!UP1 UIADD3 UR10, UPT, UPT, UR34, 0xc0, URZ ;  /* 0x000000c0220a9890 */ /* 0x000fe2000fffe0ff */
[----:B------:R-:W-:Y:S01]  /*4c90*/  ISETP.NE.AND P0, PT, R28, 0x2, PT ;  /* 0x000000021c00780c */ /* 0x000fe20003f05270 */
[----:B------:R-:W-:Y:S01]  /*4ca0*/  UMOV UR11, UR35 ;  /* 0x00000023000b7c82 */ /* 0x000fe20008000000 */
[----:B------:R-:W-:Y:S01]  /*4cb0*/  UMOV UR12, UR44 ;  /* 0x0000002c000c7c82 */ /* 0x000fe20008000000 */
[----:B------:R-:W-:Y:S01]  /*4cc0*/  @!P4 R2UR UR8, R0 ;  /* 0x000000000008c2ca */ /* 0x000fe200000e0000 */
[----:B------:R-:W-:Y:S01]  /*4cd0*/  IMAD.IADD R14, R10, 0x1, R86 ;  /* 0x000000010a0e7824 */ /* 0x000fe200078e0256 */
[----:B------:R-:W-:Y:S01]  /*4ce0*/  @P3 R2UR UR44, R26 ;  /* 0x000000001a2c32ca */ /* 0x000fe200000e0000 */
[----:B------:R-:W-:Y:S01]  /*4cf0*/  IMAD.IADD R15, R11, 0x1, R87 ;  /* 0x000000010b0f7824 */ /* 0x000fe200078e0257 */
[----:B------:R-:W-:Y:S02]  /*4d00*/  SEL R0, RZ, 0x1, P0 ;  /* 0x00000001ff007807 */ /* 0x000fe40000000000 */
[----:B------:R-:W-:Y:S01]  /*4d10*/  LOP3.LUT R29, R29, 0x1, RZ, 0x3c, !PT ;  /* 0x000000011d1d7812 */ /* 0x000fe200078e3cff */
[----:B------:R-:W-:Y:S01]  /*4d20*/  IMAD.U32 R8, RZ, RZ, UR9 ;  /* 0x00000009ff087e24 */ /* 0x000fe2000f8e00ff */
[----:B------:R-:W-:Y:S01]  /*4d30*/  @!UP1 UIADD3 UR9, UPT, UPT, UR7, 0xa8, URZ ;  /* 0x000000a807099890 */ /* 0x000fe2000fffe0ff */
[----:B------:R-:W-:Y:S02]  /*4d40*/  LOP3.LUT R27, R27, R0, RZ, 0x3c, !PT ;  /* 0x000000001b1b7212 */ /* 0x000fe400078e3cff */
[----:B------:R-:W-:Y:S02]  /*4d50*/  SEL R28, R28, RZ, P0 ;  /* 0x000000ff1c1c7207 */ /* 0x000fe40000000000 */
[----:B------:R-:W-:Y:S01]  /*4d60*/  IMAD.U32 R9, RZ, RZ, UR8 ;  /* 0x00000008ff097e24 */ /* 0x000fe2000f8e00ff */
[----:B------:R-:W-:Y:S01]  /*4d70*/  @!P4 R2UR UR14, R8 ;  /* 0x00000000080ec2ca */ /* 0x000fe200000e0000 */
[----:B------:R-:W-:Y:S01]  /*4d80*/  @!UP1 UIADD3 UR8, UPT, UPT, UR7, 0x6400, URZ ;  /* 0x0000640007089890 */ /* 0x000fe2000fffe0ff */
[----:B------:R-:W-:Y:S02]  /*4d90*/  VOTEU.ALL UP1, P4 ;  /* 0x0000000000ff7886 */ /* 0x000fe40002020000 */
[----:B------:R-:W-:Y:S11]  /*4da0*/  @!P4 R2UR UR15, R9 ;  /* 0x00000000090fc2ca */ /* 0x000ff600000e0000 */
[----:B------:R-:W-:Y:S02]  /*4db0*/  @!UPT UIADD3 URZ, UPT, UPT, URZ, URZ, URZ ;  /* 0x000000fffffff290 */ /* 0x000fe4000fffe0ff */
[----:B------:R2:W-:Y:S01]  /*4dc0*/  @!UP1 UTMALDG.3D [UR8], [UR14], desc[UR18] ;  /* 0x000012080e0095b4 */ /* 0x0005e20008011000 */
[----:B------:R2:W-:Y:S01]  /*4dd0*/  @!P4 SYNCS.ARRIVE.TRANS64.RED.A0TR RZ, [UR7+0xa8], R25 ;  /* 0x0000a819ffffc9a7 */ /* 0x0005e20008300407 */
[----:B------:R-:W-:Y:S01]  /*4de0*/  UPLOP3.LUT UP1, UPT, UPT, UPT, UPT, 0x80, 0x8 ;  /* 0x000000000008789c */ /* 0x000fe20003f2f070 */
[----:B------:R-:W-:Y:S01]  /*4df0*/  SYNCS.ARRIVE.TRANS64.RED.A1T0 RZ, [UR13], RZ ;  /* 0x000000ffffff79a7 */ /* 0x000fe2000810040d */
[----:B------:R-:W-:Y:S09]  /*4e00*/  @P3 BRA `(.L_x_84) ;  /* 0xfffffff0009c3947 */ /* 0x000ff2000383ffff */
[----:B------:R-:W-:-:S04]  /*4e10*/  SHF.L.U32 R2, R29, 0x1f, RZ ;  /* 0x0000001f1d027819 */ /* 0x000fc800000006ff */
[----:B------:R-:W1:Y:S02]  /*4e20*/  SYNCS.PHASECHK.TRANS64.TRYWAIT P0, [UR7+0xb0], R2 ;  /* 0x0000b002ff0075a7 */ /* 0x000e640008001107 */
[----:B-1----:R-:W-:Y:S05]  /*4e30*/  @!P0 BRA `(.L_x_85) ;  /* 0x0000004c00e48947 */ /* 0x002fea0003800000 */
.L_x_185:
[----:B------:R-:W3:Y:S02]  /*4e40*/  SYNCS.PHASECHK.TRANS64.TRYWAIT P0, [UR7+0xb8], R2 ;  /* 0x0000b802ff0075a7 */ /* 0x000ee40008001107 */
[----:B---3--:R-:W-:Y:S05]  /*4e50*/  @!P0 BRA `(.L_x_86) ;  /* 0x0000004c00f48947 */ /* 0x008fea0003800000 */
.L_x_187:
[----:B------:R-:W3:Y:S02]  /*4e60*/  SYNCS.PHASECHK.TRANS64.TRYWAIT P0, [UR7+0xc0], R2 ;  /* 0x0000c002ff0075a7 */ /* 0x000ee40008001107 */
[----:B---3--:R-:W-:Y:S05]  /*4e70*/  @!P0 BRA `(.L_x_87) ;  /* 0x0000005000048947 */ /* 0x008fea0003800000 */
.L_x_189:
[----:B-1----:R-:W-:-:S07]  /*4e80*/  MOV R0, UR7 ;  /* 0x0000000700007c02 */ /* 0x002fce0008000f00 */
.L_x_88:
[----:B-1----:R-:W-:-:S04]  /*4e90*/  SHF.L.U32 R2, R29, 0x1f, RZ ;  /* 0x0000001f1d027819 */ /* 0x002fc800000006ff */
[----:B------:R1:W3:Y:S03]  /*4ea0*/  SYNCS.PHASECHK.TRANS64.TRYWAIT P0, [R0+URZ+0xc8], R2 ;  /* 0x0000c802000075a7 */ /* 0x0002e600080011ff */
[----:B---3--:R-:W-:Y:S05]  /*4eb0*/  @!P0 NANOSLEEP.SYNCS 0x989680 ;  /* 0x009896800000895d */ /* 0x008fea0003900000 */
[----:B------:R-:W3:Y:S02]  /*4ec0*/  @!P0 SYNCS.PHASECHK.TRANS64 P0, [R0+URZ+0xc8], R2 ;  /* 0x0000c802000085a7 */ /* 0x000ee400080010ff */
[----:B--23--:R-:W-:Y:S05]  /*4ed0*/  @P0 EXIT ;  /* 0x000000000000094d */ /* 0x00cfea0003800000 */
[----:B------:R-:W-:Y:S05]  /*4ee0*/  BRA `(.L_x_88) ;  /* 0xfffffffc00e87947 */ /* 0x000fea000383ffff */
.L_x_73:
[----:B------:R-:W-:-:S06]  /*4ef0*/  UISETP.GE.AND UP1, UPT, UR8, 0x4, UPT ;  /* 0x000000040800788c */ /* 0x000fcc000bf26270 */
[----:B------:R-:W-:-:S13]  /*4f00*/  PLOP3.LUT P0, PT, PT, PT, UP1, 0x80, 0x8 ;  /* 0x000000000008781c */ /* 0x000fda0003f0f018 */
[----:B------:R-:W-:Y:S05]  /*4f10*/  @!P0 EXIT ;  /* 0x000000000000894d */ /* 0x000fea0003800000 */
[----:B------:R-:W-:Y:S01]  /*4f20*/  BAR.SYNC.DEFER_BLOCKING 0x6, 0xa0 ;  /* 0x0182800000007b1d */ /* 0x000fe20000010000 */
[C---:B------:R-:W-:Y:S01]  /*4f30*/  IMAD.SHL.U32 R4, R101.reuse, 0x40, RZ ;  /* 0x0000004065047824 */ /* 0x040fe200078e00ff */
[C---:B------:R-:W-:Y:S01]  /*4f40*/  R2P PR, R101.reuse, 0x6 ;  /* 0x0000000665007804 */ /* 0x040fe20000000000 */
[C---:B------:R-:W-:Y:S01]  /*4f50*/  IMAD.SHL.U32 R92, R101.reuse, 0x8, RZ ;  /* 0x00000008655c7824 */ /* 0x040fe200078e00ff */
[----:B------:R-:W-:Y:S01]  /*4f60*/  CS2R R96, SRZ ;  /* 0x0000000000607805 */ /* 0x000fe2000001ff00 */
[C---:B------:R-:W-:Y:S01]  /*4f70*/  IMAD.U32 R46, R101.reuse, 0x10000, RZ ;  /* 0x00010000652e7824 */ /* 0x040fe200078e00ff */
[----:B------:R-:W-:Y:S02]  /*4f80*/  UMOV UR36, 0x400 ;  /* 0x0000040000247882 */ /* 0x000fe40000000000 */
[----:B------:R-:W1:Y:S01]  /*4f90*/  LDC R91, c[0x0][0x370] ;  /* 0x0000dc00ff5b7b82 */ /* 0x000e620000000800 */
[----:B------:R-:W-:Y:S01]  /*4fa0*/  ULEA UR36, UR37, UR36, 0x18 ;  /* 0x0000002425247291 */ /* 0x000fe2000f8ec0ff */
[C---:B------:R-:W-:Y:S01]  /*4fb0*/  LOP3.LUT R3, R4.reuse, 0x1c0, RZ, 0xc0, !PT ;  /* 0x000001c004037812 */ /* 0x040fe200078ec0ff */
[----:B------:R-:W-:Y:S01]  /*4fc0*/  IMAD.SHL.U32 R2, R101, 0x20, RZ ;  /* 0x0000002065027824 */ /* 0x000fe200078e00ff */
[----:B------:R-:W-:Y:S01]  /*4fd0*/  LOP3.LUT R4, R4, 0x200, RZ, 0xc0, !PT ;  /* 0x0000020004047812 */ /* 0x000fe200078ec0ff */
[----:B------:R-:W-:Y:S01]  /*4fe0*/  IMAD.MOV.U32 R99, RZ, RZ, 0x20 ;  /* 0x00000020ff637424 */ /* 0x000fe200078e00ff */
[----:B------:R-:W-:Y:S01]  /*4ff0*/  LOP3.LUT R92, R3, 0x38, R92, 0xf8, !PT ;  /* 0x00000038035c7812 */ /* 0x000fe200078ef85c */
[----:B------:R-:W-:Y:S01]  /*5000*/  UIADD3 UR4, UPT, UPT, UR36, 0x400, URZ ;  /* 0x0000040024047890 */ /* 0x000fe2000fffe0ff */
[----:B------:R-:W2:Y:S01]  /*5010*/  LDC R42, c[0x0][0xb0c] ;  /* 0x0002c300ff2a7b82 */ /* 0x000ea20000000800 */
[----:B------:R-:W-:Y:S01]  /*5020*/  SHF.R.U32.HI R3, RZ, 0x1, R101 ;  /* 0x00000001ff037819 */ /* 0x000fe20000011665 */
[----:B------:R-:W-:Y:S01]  /*5030*/  IMAD.MOV.U32 R98, RZ, RZ, 0x1 ;  /* 0x00000001ff627424 */ /* 0x000fe200078e00ff */
[----:B------:R-:W-:Y:S01]  /*5040*/  LOP3.LUT R46, R46, 0x600000, RZ, 0xc0, !PT ;  /* 0x006000002e2e7812 */ /* 0x000fe200078ec0ff */
[----:B------:R-:W-:Y:S01]  /*5050*/  IMAD.MOV.U32 R45, RZ, RZ, RZ ;  /* 0x000000ffff2d7224 */ /* 0x000fe200078e00ff */
[----:B------:R-:W-:Y:S01]  /*5060*/  LOP3.LUT R2, R4, 0xc00, R2, 0xf8, !PT ;  /* 0x00000c0004027812 */ /* 0x000fe200078ef802 */
[----:B------:R-:W-:Y:S01]  /*5070*/  IMAD.MOV.U32 R104, RZ, RZ, RZ ;  /* 0x000000ffff687224 */ /* 0x000fe200078e00ff */
[----:B------:R-:W-:Y:S01]  /*5080*/  LOP3.LUT R92, R92, 0x8, R3, 0x78, !PT ;  /* 0x000000085c5c7812 */ /* 0x000fe200078e7803 */
[----:B------:R-:W4:Y:S01]  /*5090*/  LDC R89, c[0x0][0xb20] ;  /* 0x0002c800ff597b82 */ /* 0x000f220000000800 */
[----:B------:R-:W3:Y:S01]  /*50a0*/  LDS R0, [UR36+0x190] ;  /* 0x00019024ff007984 */ /* 0x000ee20008000800 */
[----:B------:R-:W-:Y:S01]  /*50b0*/  SEL R100, R99, 0xffffffe0, !P2 ;  /* 0xffffffe063647807 */ /* 0x000fe20005000000 */
[----:B------:R-:W-:Y:S01]  /*50c0*/  IMAD.U32 R94, RZ, RZ, UR4 ;  /* 0x00000004ff5e7e24 */ /* 0x000fe2000f8e00ff */
[----:B------:R-:W-:Y:S01]  /*50d0*/  LOP3.LUT R92, R2, R92, RZ, 0xfc, !PT ;  /* 0x0000005c025c7212 */ /* 0x000fe200078efcff */
[----:B------:R-:W1:Y:S01]  /*50e0*/  LDCU.64 UR52, c[0x0][0x348] ;  /* 0x00006900ff3477ac */ /* 0x000e620008000a00 */
[----:B------:R-:W-:-:S02]  /*50f0*/  LOP3.LUT R101, R101, 0x60, RZ, 0xc0, !PT ;  /* 0x0000006065657812 */ /* 0x000fc400078ec0ff */
[----:B------:R-:W1:Y:S01]  /*5100*/  LDC R41, c[0x0][0xb30] ;  /* 0x0002cc00ff297b82 */ /* 0x000e620000000800 */
[----:B------:R-:W-:Y:S01]  /*5110*/  SEL R99, R99, 0xffffffe0, !P1 ;  /* 0xffffffe063637807 */ /* 0x000fe20004800000 */
[----:B------:R-:W1:Y:S01]  /*5120*/  LDCU.64 UR38, c[0x0][0x888] ;  /* 0x00011100ff2677ac */ /* 0x000e620008000a00 */
[----:B------:R-:W1:Y:S05]  /*5130*/  LDCU.64 UR46, c[0x0][0x890] ;  /* 0x00011200ff2e77ac */ /* 0x000e6a0008000a00 */
[----:B------:R-:W1:Y:S01]  /*5140*/  LDC.64 R84, c[0x0][0xb10] ;  /* 0x0002c400ff547b82 */ /* 0x000e620000000a00 */
[----:B------:R-:W-:Y:S01]  /*5150*/  UMOV UR45, URZ ;  /* 0x000000ff002d7c82 */ /* 0x000fe20008000000 */
[----:B------:R-:W-:-:S06]  /*5160*/  UMOV UR51, URZ ;  /* 0x000000ff00337c82 */ /* 0x000fcc0008000000 */
[----:B------:R-:W1:Y:S08]  /*5170*/  LDC.64 R38, c[0x0][0xb18] ;  /* 0x0002c600ff267b82 */ /* 0x000e700000000a00 */
[----:B------:R-:W1:Y:S08]  /*5180*/  LDC.64 R36, c[0x0][0xb28] ;  /* 0x0002ca00ff247b82 */ /* 0x000e700000000a00 */
[----:B------:R-:W1:Y:S01]  /*5190*/  LDC.64 R82, c[0x0][0x8b0] ;  /* 0x00022c00ff527b82 */ /* 0x000e620000000a00 */
[----:B---3--:R-:W-:-:S07]  /*51a0*/  IMAD.IADD R46, R0, 0x1, R46 ;  /* 0x00000001002e7824 */ /* 0x008fce00078e022e */
[----:B------:R-:W3:Y:S08]  /*51b0*/  LDC.64 R80, c[0x0][0x8a8] ;  /* 0x00022a00ff507b82 */ /* 0x000ef00000000a00 */
[----:B--2-4-:R-:W1:Y:S02]  /*51c0*/  LDC R90, c[0x0][0x374] ;  /* 0x0000dd00ff5a7b82 */ /* 0x014e640000000800 */
.L_x_132:
[----:B------:R-:W-:Y:S02]  /*51d0*/  LEA R0, R104, UR36, 0x3 ;  /* 0x0000002468007c11 */ /* 0x000fe4000f8e18ff */
[----:B------:R-:W-:Y:S02]  /*51e0*/  SHF.L.U32 R2, R96, 0x1f, RZ ;  /* 0x0000001f60027819 */ /* 0x000fe400000006ff */
[----:B-1----:R-:W-:Y:S02]  /*51f0*/  LEA R16, R104, UR36, 0x4 ;  /* 0x0000002468107c11 */ /* 0x002fe4000f8e20ff */
[----:B------:R-:W2:Y:S02]  /*5200*/  SYNCS.PHASECHK.TRANS64.TRYWAIT P0, [R0+URZ+0xe0], R2 ;  /* 0x0000e002000075a7 */ /* 0x000ea400080011ff */
[----:B--2---:R-:W-:Y:S05]  /*5210*/  @!P0 BRA `(.L_x_89) ;  /* 0x0000004c00348947 */ /* 0x004fea0003800000 */
.L_x_190:
[----:B------:R-:W4:Y:S01]  /*5220*/  LDC.64 R10, c[0x0][0xb10] ;  /* 0x0002c400ff0a7b82 */ /* 0x000f220000000a00 */
[----:B------:R-:W3:Y:S01]  /*5230*/  LDS.128 R16, [R16+0x170] ;  /* 0x0001700010107984 */ /* 0x000ee20000000c00 */
[----:B-1----:R-:W-:Y:S01]  /*5240*/  ISETP.NE.AND P1, PT, R41, 0x1, PT ;  /* 0x000000012900780c */ /* 0x002fe20003f25270 */
[----:B--2---:R-:W-:Y:S01]  /*5250*/  VIADD R0, R0, 0xf0 ;  /* 0x000000f000007836 */ /* 0x004fe20000000000 */
[----:B------:R-:W-:Y:S04]  /*5260*/  ISETP.GE.AND P0, PT, R40, 0x1, PT ;  /* 0x000000012800780c */ /* 0x000fe80003f06270 */
[----:B------:R-:W1:Y:S01]  /*5270*/  LDC.64 R8, c[0x0][0xb18] ;  /* 0x0002c600ff087b82 */ /* 0x000e620000000a00 */
[----:B------:R-:W-:Y:S01]  /*5280*/  PRMT R0, RZ, 0x654, R0 ;  /* 0x00000654ff007816 */ /* 0x000fe20000000000 */
[----:B------:R-:W-:Y:S01]  /*5290*/  @!PT LDS RZ, [RZ] ;  /* 0x00000000fffff984 */ /* 0x000fe20000000800 */
[----:B------:R-:W-:Y:S01]  /*52a0*/  @!PT LDS RZ, [RZ] ;  /* 0x00000000fffff984 */ /* 0x000fe20000000800 */
[----:B------:R-:W-:Y:S01]  /*52b0*/  @!PT LDS RZ, [RZ] ;  /* 0x00000000fffff984 */ /* 0x000fe20000000800 */
[----:B------:R-:W-:Y:S01]  /*52c0*/  @!PT LDS RZ, [RZ] ;  /* 0x00000000fffff984 */ /* 0x000fe20000000800 */
[----:B------:R2:W-:Y:S06]  /*52d0*/  MEMBAR.ALL.CTA ;  /* 0x0000000000007992 */ /* 0x0005ec0000008000 */
[----:B--2---:R-:W2:Y:S01]  /*52e0*/  FENCE.VIEW.ASYNC.S ;  /* 0x00000000000073c6 */ /* 0x004ea20000000000 */
[----:B------:R-:W1:Y:S08]  /*52f0*/  @!P1 LDC R12, c[0x0][0xb20] ;  /* 0x0002c800ff0c9b82 */ /* 0x000e700000000800 */
[----:B------:R-:W1:Y:S01]  /*5300*/  @!P1 LDC R7, c[0x0][0xb0c] ;  /* 0x0002c300ff079b82 */ /* 0x000e620000000800 */
[----:B--2---:R2:W-:Y:S01]  /*5310*/  SYNCS.ARRIVE.TRANS64.RED.A1T0 RZ, [R0+URZ], RZ ;  /* 0x000000ff00ff79a7 */ /* 0x0045e200081004ff */
[----:B---3--:R-:W-:Y:S04]  /*5320*/  LOP3.LUT P4, RZ, R18, 0x1, RZ, 0xc0, !PT ;  /* 0x0000000112ff7812 */ /* 0x008fe8000788c0ff */
[----:B------:R-:W-:Y:S09]  /*5330*/  P2R R102, PR, RZ, 0x10 ;  /* 0x00000010ff667803 */ /* 0x000ff20000000000 */
[----:B------:R-:W-:Y:S02]  /*5340*/  @P4 MOV R44, R16 ;  /* 0x00000010002c4202 */ /* 0x000fe40000000f00 */
[----:B------:R-:W-:Y:S01]  /*5350*/  @P4 LOP3.LUT R43, R17, 0xffff, RZ, 0xc0, !PT ;  /* 0x0000ffff112b4812 */ /* 0x000fe200078ec0ff */
[----:B--2-4-:R-:W-:Y:S06]  /*5360*/  @!P0 BRA `(.L_x_90) ;  /* 0x0000000000a48947 */ /* 0x014fec0003800000 */
[----:B------:R-:W-:Y:S01]  /*5370*/  IMAD.HI.U32 R0, R90, R39, RZ ;  /* 0x000000275a007227 */ /* 0x000fe200078e00ff */
[----:B------:R-:W-:Y:S02]  /*5380*/  ISETP.NE.AND P0, PT, R38, 0x1, PT ;  /* 0x000000012600780c */ /* 0x000fe40003f05270 */
[----:B------:R-:W-:Y:S01]  /*5390*/  ISETP.NE.AND P2, PT, R40, 0x1, PT ;  /* 0x000000012800780c */ /* 0x000fe20003f45270 */
[----:B------:R-:W-:Y:S01]  /*53a0*/  IMAD.HI.U32 R4, R91, R84, RZ ;  /* 0x000000545b047227 */ /* 0x000fe200078e00ff */
[----:B------:R-:W-:Y:S02]  /*53b0*/  SHF.R.U32.HI R0, RZ, R89, R0 ;  /* 0x00000059ff007219 */ /* 0x000fe40000011600 */
[----:B------:R-:W-:Y:S01]  /*53c0*/  ISETP.NE.AND P3, PT, R42, 0x1, PT ;  /* 0x000000012a00780c */ /* 0x000fe20003f65270 */
[----:B------:R-:W-:Y:S01]  /*53d0*/  IMAD.HI.U32 R6, R43, R39, RZ ;  /* 0x000000272b067227 */ /* 0x000fe200078e00ff */
[-C--:B------:R-:W-:Y:S02]  /*53e0*/  SHF.R.U32.HI R4, RZ, R85.reuse, R4 ;  /* 0x00000055ff047219 */ /* 0x080fe40000011604 */
[----:B------:R-:W-:Y:S01]  /*53f0*/  SEL R0, R90, R0, !P0 ;  /* 0x000000005a007207 */ /* 0x000fe20004000000 */
[----:B------:R-:W-:Y:S01]  /*5400*/  IMAD.HI.U32 R5, R44, R84, RZ ;  /* 0x000000542c057227 */ /* 0x000fe200078e00ff */
[----:B------:R-:W-:Y:S03]  /*5410*/  SEL R4, R91, R4, !P3 ;  /* 0x000000045b047207 */ /* 0x000fe60005800000 */
[-C--:B------:R-:W-:Y:S01]  /*5420*/  IMAD.HI.U32 R3, R0, R36.reuse, RZ ;  /* 0x0000002400037227 */ /* 0x080fe200078e00ff */
[----:B------:R-:W-:Y:S03]  /*5430*/  SHF.R.U32.HI R5, RZ, R85, R5 ;  /* 0x00000055ff057219 */ /* 0x000fe60000011605 */
[----:B------:R-:W-:Y:S01]  /*5440*/  IMAD.HI.U32 R2, R4, R36, RZ ;  /* 0x0000002404027227 */ /* 0x000fe200078e00ff */
[----:B------:R-:W-:Y:S02]  /*5450*/  @P2 SHF.R.U32.HI R0, RZ, R37, R3 ;  /* 0x00000025ff002219 */ /* 0x000fe40000011603 */
[----:B------:R-:W-:Y:S02]  /*5460*/  SHF.R.U32.HI R3, RZ, R89, R6 ;  /* 0x00000059ff037219 */ /* 0x000fe40000011606 */
[----:B------:R-:W-:Y:S01]  /*5470*/  @P2 SHF.R.U32.HI R4, RZ, R37, R2 ;  /* 0x00000025ff042219 */ /* 0x000fe20000011602 */
[----:B------:R-:W-:Y:S01]  /*5480*/  IMAD R0, R40, R0, RZ ;  /* 0x0000000028007224 */ /* 0x000fe200078e02ff */
[----:B------:R-:W-:Y:S02]  /*5490*/  SEL R3, R43, R3, !P0 ;  /* 0x000000032b037207 */ /* 0x000fe40004000000 */
[----:B------:R-:W-:Y:S01]  /*54a0*/  SEL R2, R44, R5, !P3 ;  /* 0x000000052c027207 */ /* 0x000fe20005800000 */
[----:B------:R-:W-:Y:S01]  /*54b0*/  IMAD R5, R40, R4, RZ ;  /* 0x0000000428057224 */ /* 0x000fe200078e02ff */
[C---:B------:R-:W-:Y:S01]  /*54c0*/  ISETP.GE.AND P0, PT, R3.reuse, R0, PT ;  /* 0x000000000300720c */ /* 0x040fe20003f06270 */
[C---:B------:R-:W-:Y:S03]  /*54d0*/  IMAD.HI.U32 R0, R3.reuse, R36, RZ ;  /* 0x0000002403007227 */ /* 0x040fe600078e00ff */
[C---:B------:R-:W-:Y:S02]  /*54e0*/  ISETP.GE.OR P0, PT, R2.reuse, R5, P0 ;  /* 0x000000050200720c */ /* 0x040fe40000706670 */
[----:B------:R-:W-:Y:S04]  /*54f0*/  SHF.R.U32.HI R0, RZ, R37, R0 ;  /* 0x00000025ff007219 */ /* 0x000fe80000011600 */
[C---:B------:R-:W-:Y:S05]  /*5500*/  SEL R6, R3.reuse, R0, !P2 ;  /* 0x0000000003067207 */ /* 0x040fea0005000000 */
        /* <DEDUP_REMOVED lines=14> */
[----:B------:R-:W-:Y:S07]  /*55f0*/  IMAD R43, R3, R38, R43 ;  /* 0x00000026032b7224 */ /* 0x000fee00078e022b */
.L_x_90:
[----:B-1----:R-:W-:Y:S01]  /*5600*/  @!P1 ISETP.NE.AND P0, PT, R8, 0x1, PT ;  /* 0x000000010800980c */ /* 0x002fe20003f05270 */
[----:B------:R-:W-:Y:S01]  /*5610*/  @!P1 IMAD.HI.U32 R2, R43, R9, RZ ;  /* 0x000000092b029227 */ /* 0x000fe200078e00ff */
[----:B------:R-:W-:Y:S01]  /*5620*/  R2UR UR42, R15 ;  /* 0x000000000f2a72ca */ /* 0x000fe200000e0000 */
[----:B------:R-:W-:Y:S01]  /*5630*/  BSSY.RECONVERGENT B6, `(.L_x_91) ;  /* 0x0000031000067945 */ /* 0x000fe20003800200 */
[----:B------:R-:W-:Y:S01]  /*5640*/  R2UR UR41, R14 ;  /* 0x000000000e2972ca */ /* 0x000fe200000e0000 */
[----:B------:R-:W-:Y:S01]  /*5650*/  @!P1 IMAD.HI.U32 R0, R44, R10, RZ ;  /* 0x0000000a2c009227 */ /* 0x000fe200078e00ff */
[----:B------:R-:W-:Y:S02]  /*5660*/  @!P1 SHF.R.U32.HI R2, RZ, R12, R2 ;  /* 0x0000000cff029219 */ /* 0x000fe40000011602 */
[----:B------:R-:W-:Y:S01]  /*5670*/  @!P1 ISETP.NE.AND P2, PT, R7, 0x1, PT ;  /* 0x000000010700980c */ /* 0x000fe20003f45270 */
[----:B------:R-:W-:Y:S01]  /*5680*/  VIADD R104, R104, 0x1 ;  /* 0x0000000168687836 */ /* 0x000fe20000000000 */
[----:B------:R-:W-:Y:S02]  /*5690*/  @!P1 SEL R2, R43, R2, !P0 ;  /* 0x000000022b029207 */ /* 0x000fe40004000000 */
[----:B------:R-:W-:Y:S02]  /*56a0*/  @!P1 SHF.R.U32.HI R0, RZ, R11, R0 ;  /* 0x0000000bff009219 */ /* 0x000fe40000011600 */
[----:B------:R-:W-:Y:S01]  /*56b0*/  LOP3.LUT P0, RZ, R94, 0x3f0, RZ, 0xc0, !PT ;  /* 0x000003f05eff7812 */ /* 0x000fe2000780c0ff */
[----:B------:R-:W-:Y:S01]  /*56c0*/  USHF.L.U32 UR42, UR42, 0x6, URZ ;  /* 0x000000062a2a7899 */ /* 0x000fe200080006ff */
[----:B------:R-:W-:Y:S01]  /*56d0*/  @!P1 SEL R3, R44, R0, !P2 ;  /* 0x000000002c039207 */ /* 0x000fe20005000000 */
[----:B------:R-:W-:Y:S01]  /*56e0*/  USHF.L.U32 UR41, UR41, 0x8, URZ ;  /* 0x0000000829297899 */ /* 0x000fe200080006ff */
[----:B------:R-:W-:Y:S03]  /*56f0*/  @P4 SHF.R.U32.HI R95, RZ, 0x10, R17 ;  /* 0x00000010ff5f4819 */ /* 0x000fe60000011611 */
[----:B------:R-:W-:Y:S02]  /*5700*/  @!P1 IMAD.IADD R0, R2, 0x1, -R3 ;  /* 0x0000000102009824 */ /* 0x000fe400078e0a03 */
[----:B------:R-:W-:Y:S02]  /*5710*/  @!P1 IMAD.IADD R2, R3, 0x1, -R2 ;  /* 0x0000000103029824 */ /* 0x000fe400078e0a02 */
[----:B------:R-:W-:Y:S02]  /*5720*/  @!P1 IMAD R44, R0, R7, R44 ;  /* 0x00000007002c9224 */ /* 0x000fe400078e022c */
[----:B------:R-:W-:Y:S01]  /*5730*/  @!P1 IMAD R43, R2, R8, R43 ;  /* 0x00000008022b9224 */ /* 0x000fe200078e022b */
[----:B------:R-:W-:Y:S06]  /*5740*/  @!P0 BRA `(.L_x_92) ;  /* 0x00000000007c8947 */ /* 0x000fec0003800000 */
[----:B------:R-:W1:Y:S01]  /*5750*/  LDCU.64 UR8, c[0x4][0x80] ;  /* 0x01001000ff0877ac */ /* 0x000e620008000a00 */
[----:B------:R-:W-:Y:S01]  /*5760*/  MOV R2, 0x0 ;  /* 0x0000000000027802 */ /* 0x000fe20000000f00 */
[----:B------:R-:W-:Y:S02]  /*5770*/  HFMA2 R12, -RZ, RZ, 0, 5.9604644775390625e-08 ;  /* 0x00000001ff0c7431 */ /* 0x000fe400000001ff */
[----:B------:R-:W-:Y:S01]  /*5780*/  IMAD.MOV.U32 R8, RZ, RZ, 0x70 ;  /* 0x00000070ff087424 */ /* 0x000fe200078e00ff */
[----:B------:R2:W3:Y:S01]  /*5790*/  LDC.64 R14, c[0x4][R2] ;  /* 0x01000000020e7b82 */ /* 0x0004e20000000a00 */
[----:B------:R-:W4:Y:S01]  /*57a0*/  LDCU.64 UR6, c[0x4][0x88] ;  /* 0x01001100ff0677ac */ /* 0x000f220008000a00 */
[----:B------:R-:W-:Y:S01]  /*57b0*/  IMAD.MOV.U32 R13, RZ, RZ, RZ ;  /* 0x000000ffff0d7224 */ /* 0x000fe200078e00ff */
[----:B------:R-:W2:Y:S01]  /*57c0*/  LDCU.64 UR4, c[0x4][0x8] ;  /* 0x01000100ff0477ac */ /* 0x000ea20008000a00 */
[----:B-1----:R-:W-:Y:S01]  /*57d0*/  MOV R5, UR9 ;  /* 0x0000000900057c02 */ /* 0x002fe20008000f00 */
[----:B------:R-:W-:Y:S01]  /*57e0*/  IMAD.U32 R4, RZ, RZ, UR8 ;  /* 0x00000008ff047e24 */ /* 0x000fe2000f8e00ff */
[----:B----4-:R-:W-:Y:S01]  /*57f0*/  MOV R7, UR7 ;  /* 0x0000000700077c02 */ /* 0x010fe20008000f00 */
[----:B------:R-:W-:Y:S01]  /*5800*/  IMAD.U32 R6, RZ, RZ, UR6 ;  /* 0x00000006ff067e24 */ /* 0x000fe2000f8e00ff */
[----:B--2---:R-:W-:Y:S01]  /*5810*/  MOV R11, UR5 ;  /* 0x00000005000b7c02 */ /* 0x004fe20008000f00 */
[----:B------:R-:W-:Y:S02]  /*5820*/  IMAD.U32 R10, RZ, RZ, UR4 ;  /* 0x00000004ff0a7e24 */ /* 0x000fe4000f8e00ff */
[----:B------:R-:W-:Y:S07]  /*5830*/  LEPC R20, `(.L_x_93) ;  /* 0x000000001014794e */ /* 0x000fee0000000000 */
[----:B---3-5:R-:W-:Y:S05]  /*5840*/  CALL.ABS.NOINC R14 ;  /* 0x000000000e007343 */ /* 0x028fea0003c00000 */
.L_x_93:
[----:B------:R-:W1:Y:S01]  /*5850*/  LDCU.64 UR8, c[0x4][0x80] ;  /* 0x01001000ff0877ac */ /* 0x000e620008000a00 */
[----:B------:R-:W2:Y:S01]  /*5860*/  LDC.64 R2, c[0x4][R2] ;  /* 0x0100000002027b82 */ /* 0x000ea20000000a00 */
[----:B------:R-:W-:Y:S02]  /*5870*/  HFMA2 R12, -RZ, RZ, 0, 5.9604644775390625e-08 ;  /* 0x00000001ff0c7431 */ /* 0x000fe400000001ff */
[----:B------:R-:W-:Y:S02]  /*5880*/  IMAD.MOV.U32 R8, RZ, RZ, 0x70 ;  /* 0x00000070ff087424 */ /* 0x000fe400078e00ff */
[----:B------:R-:W-:Y:S01]  /*5890*/  IMAD.MOV.U32 R13, RZ, RZ, RZ ;  /* 0x000000ffff0d7224 */ /* 0x000fe200078e00ff */
[----:B------:R-:W3:Y:S01]  /*58a0*/  LDCU.64 UR6, c[0x4][0x88] ;  /* 0x01001100ff0677ac */ /* 0x000ee20008000a00 */
[----:B------:R-:W4:Y:S01]  /*58b0*/  LDCU.64 UR4, c[0x4][0x8] ;  /* 0x01000100ff0477ac */ /* 0x000f220008000a00 */
[----:B-1----:R-:W-:Y:S02]  /*58c0*/  MOV R4, UR8 ;  /* 0x0000000800047c02 */ /* 0x002fe40008000f00 */
[----:B------:R-:W-:Y:S02]  /*58d0*/  MOV R5, UR9 ;  /* 0x0000000900057c02 */ /* 0x000fe40008000f00 */
[----:B---3--:R-:W-:Y:S01]  /*58e0*/  MOV R7, UR7 ;  /* 0x0000000700077c02 */ /* 0x008fe20008000f00 */
[----:B------:R-:W-:Y:S01]  /*58f0*/  IMAD.U32 R6, RZ, RZ, UR6 ;  /* 0x00000006ff067e24 */ /* 0x000fe2000f8e00ff */
[----:B----4-:R-:W-:Y:S01]  /*5900*/  MOV R11, UR5 ;  /* 0x00000005000b7c02 */ /* 0x010fe20008000f00 */
[----:B------:R-:W-:Y:S02]  /*5910*/  IMAD.U32 R10, RZ, RZ, UR4 ;  /* 0x00000004ff0a7e24 */ /* 0x000fe4000f8e00ff */
[----:B------:R-:W-:Y:S07]  /*5920*/  LEPC R20, `(.L_x_92) ;  /* 0x000000001014794e */ /* 0x000fee0000000000 */
[----:B--2---:R-:W-:Y:S05]  /*5930*/  CALL.ABS.NOINC R2 ;  /* 0x0000000002007343 */ /* 0x004fea0003c00000 */
.L_x_92:
[----:B------:R-:W-:Y:S05]  /*5940*/  BSYNC.RECONVERGENT B6 ;  /* 0x0000000000067941 */ /* 0x000fea0003800200 */
.L_x_91:
[----:B------:R-:W-:Y:S01]  /*5950*/  ISETP.NE.U32.AND P4, PT, R82, RZ, PT ;  /* 0x000000ff5200720c */ /* 0x000fe20003f85070 */
[----:B------:R-:W-:Y:S01]  /*5960*/  UISETP.NE.AND UP2, UPT, UR50, URZ, UPT ;  /* 0x000000ff3200728c */ /* 0x000fe2000bf45270 */
[----:B------:R-:W-:Y:S01]  /*5970*/  ISETP.NE.U32.AND P2, PT, RZ, UR38, PT ;  /* 0x00000026ff007c0c */ /* 0x000fe2000bf45070 */
[----:B------:R-:W-:Y:S01]  /*5980*/  UISETP.NE.U32.AND UP1, UPT, UR46, URZ, UPT ;  /* 0x000000ff2e00728c */ /* 0x000fe2000bf25070 */
[----:B------:R-:W-:Y:S01]  /*5990*/  ISETP.NE.AND.EX P4, PT, R83, RZ, PT, P4 ;  /* 0x000000ff5300720c */ /* 0x000fe20003f85340 */
[----:B------:R-:W-:Y:S01]  /*59a0*/  UPLOP3.LUT UP0, UPT, UPT, UPT, UPT, 0x40, 0x4 ;  /* 0x000000000004789c */ /* 0x000fe20003f0e870 */
[----:B------:R-:W-:Y:S01]  /*59b0*/  ISETP.NE.AND.EX P2, PT, RZ, UR39, PT, P2 ;  /* 0x00000027ff007c0c */ /* 0x000fe2000bf45320 */
[----:B------:R-:W-:Y:S01]  /*59c0*/  UISETP.NE.AND.EX UP1, UPT, UR47, URZ, UPT, UP1 ;  /* 0x000000ff2f00728c */ /* 0x000fe2000bf25310 */
[----:B------:R-:W-:Y:S04]  /*59d0*/  PLOP3.LUT P1, PT, PT, PT, UP2, 0x80, 0x8 ;  /* 0x000000000008781c */ /* 0x000fe80003f2f028 */
[----:B------:R-:W-:Y:S06]  /*59e0*/  @UP2 UPLOP3.LUT UP0, UPT, UPT, UPT, UP1, 0x80, 0x8 ;  /* 0x000000000008289c */ /* 0x000fec0003f0f010 */
[----:B------:R-:W-:Y:S01]  /*59f0*/  PLOP3.LUT P0, PT, PT, PT, UP0, 0x80, 0x8 ;  /* 0x000000000008781c */ /* 0x000fe20003f0f008 */
[----:B------:R-:W-:Y:S01]  /*5a00*/  @!UPT UIADD3 URZ, UPT, UPT, URZ, URZ, URZ ;  /* 0x000000fffffff290 */ /* 0x000fe2000fffe0ff */
[----:B------:R-:W-:Y:S11]  /*5a10*/  BRA.U !UP1, `(.L_x_94) ;  /* 0x0000000109387547 */ /* 0x000ff6000b800000 */
[----:B------:R-:W-:Y:S01]  /*5a20*/  UISETP.NE.U32.AND UP0, UPT, UR38, URZ, UPT ;  /* 0x000000ff2600728c */ /* 0x000fe2000bf05070 */
[----:B------:R-:W-:Y:S02]  /*5a30*/  HFMA2 R0, -RZ, RZ, 0, 5.9604644775390625e-08 ;  /* 0x00000001ff007431 */ /* 0x000fe400000001ff */
[----:B------:R-:W-:Y:S01]  /*5a40*/  IMAD.MOV.U32 R88, RZ, RZ, 0x1 ;  /* 0x00000001ff587424 */ /* 0x000fe200078e00ff */
[----:B------:R-:W-:Y:S06]  /*5a50*/  UISETP.NE.AND.EX UP0, UPT, UR39, URZ, UPT, UP0 ;  /* 0x000000ff2700728c */ /* 0x000fec000bf05300 */
[----:B------:R-:W-:Y:S05]  /*5a60*/  PLOP3.LUT P3, PT, PT, PT, UP0, 0x80, 0x8 ;  /* 0x000000000008781c */ /* 0x000fea0003f6f008 */
[----:B------:R-:W1:Y:S01]  /*5a70*/  @UP0 LDCU.64 UR6, c[0x0][0x888] ;  /* 0x00011100ff0607ac */ /* 0x000e620008000a00 */
[----:B------:R-:W-:Y:S07]  /*5a80*/  @UP0 UIMAD UR4, UR44, UR46, URZ ;  /* 0x0000002e2c0402a4 */ /* 0x000fee000f8e02ff */
[----:B------:R-:W-:Y:S01]  /*5a90*/  @!P3 PRMT R88, R0, 0x7610, R88 ;  /* 0x000076100058b816 */ /* 0x000fe20000000058 */
[----:B-1----:R-:W-:Y:S03]  /*5aa0*/  @UP0 UIMAD.WIDE UR6, UR4, 0x4, UR6 ;  /* 0x00000004040608a5 */ /* 0x002fe6000f8e0206 */
[----:B------:R-:W1:Y:S03]  /*5ab0*/  @!UP0 LDCU UR4, c[0x0][0x880] ;  /* 0x00011000ff0487ac */ /* 0x000e660008000800 */
[----:B------:R-:W-:Y:S01]  /*5ac0*/  IMAD.U32 R2, RZ, RZ, UR6 ;  /* 0x00000006ff027e24 */ /* 0x000fe2000f8e00ff */
[----:B------:R-:W-:Y:S05]  /*5ad0*/  MOV R3, UR7 ;  /* 0x0000000700037c02 */ /* 0x000fea0008000f00 */
[----:B-----5:R2:W5:Y:S02]  /*5ae0*/  @P3 LDG.E R49, desc[UR48][R2.64] ;  /* 0x0000003002313981 */ /* 0x020564000c1e1900 */
[----:B-12---:R-:W-:Y:S02]  /*5af0*/  @!P3 IMAD.U32 R49, RZ, RZ, UR4 ;  /* 0x00000004ff31be24 */ /* 0x006fe4000f8e00ff */
.L_x_94:
[----:B------:R-:W-:Y:S05]  /*5b00*/  @!P4 BRA `(.L_x_95) ;  /* 0x000000000020c947 */ /* 0x000fea0003800000 */
[----:B------:R-:W-:Y:S04]  /*5b10*/  ISETP.NE.U32.AND P3, PT, R80, RZ, PT ;  /* 0x000000ff5000720c */ /* 0x000fe80003f65070 */
[----:B------:R-:W-:Y:S11]  /*5b20*/  ISETP.NE.AND.EX P3, PT, R81, RZ, PT, P3 ;  /* 0x000000ff5100720c */ /* 0x000ff60003f65330 */
[----:B------:R-:W-:Y:S02]  /*5b30*/  @!UPT UIADD3 URZ, UPT, UPT, URZ, URZ, URZ ;  /* 0x000000fffffff290 */ /* 0x000fe4000fffe0ff */
[----:B------:R-:W1:Y:S01]  /*5b40*/  @P3 LDC.64 R2, c[0x0][0x8a8] ;  /* 0x00022a00ff023b82 */ /* 0x000e620000000a00 */
[----:B------:R-:W-:Y:S04]  /*5b50*/  @P3 IMAD R0, R82, UR44, RZ ;  /* 0x0000002c52003c24 */ /* 0x000fe8000f8e02ff */
[----:B-1----:R-:W-:Y:S05]  /*5b60*/  @P3 IMAD.WIDE R2, R0, 0x4, R2 ;  /* 0x0000000400023825 */ /* 0x002fea00078e0202 */
[----:B-----5:R1:W5:Y:S02]  /*5b70*/  @P3 LDG.E R47, desc[UR48][R2.64] ;  /* 0x00000030022f3981 */ /* 0x020364000c1e1900 */
[----:B-1----:R-:W2:Y:S02]  /*5b80*/  @!P3 LDC R47, c[0x0][0x8a0] ;  /* 0x00022800ff2fbb82 */ /* 0x002ea40000000800 */
.L_x_95:
[----:B-----5:R-:W-:Y:S01]  /*5b90*/  FSETP.NEU.AND P3, PT, R49, RZ, PT ;  /* 0x000000ff3100720b */ /* 0x020fe20003f6d000 */
[----:B------:R-:W-:Y:S01]  /*5ba0*/  IMAD.SHL.U32 R66, R92, 0x2, RZ ;  /* 0x000000025c427824 */ /* 0x000fe200078e00ff */
[----:B------:R-:W-:Y:S01]  /*5bb0*/  SEL R4, RZ, 0xffffffff, P2 ;  /* 0xffffffffff047807 */ /* 0x000fe20001000000 */
[----:B------:R-:W-:Y:S01]  /*5bc0*/  BSSY B1, `(.L_x_96) ;  /* 0x0000043000017945 */ /* 0x000fe20003800000 */
[----:B------:R-:W-:Y:S01]  /*5bd0*/  @P1 LOP3.LUT P2, RZ, R88, 0xff, RZ, 0xc0, !PT ;  /* 0x000000ff58ff1812 */ /* 0x000fe2000784c0ff */
[----:B------:R-:W-:Y:S01]  /*5be0*/  VIADD R107, R66, UR36 ;  /* 0x00000024426b7c36 */ /* 0x000fe20008000000 */
[----:B------:R-:W-:Y:S01]  /*5bf0*/  @P1 SEL R0, RZ, 0xffffffff, P3 ;  /* 0xffffffffff001807 */ /* 0x000fe20001800000 */
[----:B------:R-:W-:Y:S01]  /*5c00*/  IMAD.MOV.U32 R67, RZ, RZ, 0x1 ;  /* 0x00000001ff437424 */ /* 0x000fe200078e00ff */
[----:B------:R-:W-:Y:S01]  /*5c10*/  LOP3.LUT R98, R98, 0x1, RZ, 0x3c, !PT ;  /* 0x0000000162627812 */ /* 0x000fe200078e3cff */
[----:B------:R-:W-:Y:S01]  /*5c20*/  IMAD.MOV.U32 R65, RZ, RZ, RZ ;  /* 0x000000ffff417224 */ /* 0x000fe200078e00ff */
[----:B------:R-:W-:Y:S02]  /*5c30*/  @P0 SEL R0, R4, R0, !P2 ;  /* 0x0000000004000207 */ /* 0x000fe40005000000 */
[----:B------:R-:W-:Y:S02]  /*5c40*/  CS2R R78, SRZ ;  /* 0x00000000004e7805 */ /* 0x000fe4000001ff00 */
[----:B------:R-:W-:Y:S02]  /*5c50*/  LEA R64, R45, UR36, 0x3 ;  /* 0x000000242d407c11 */ /* 0x000fe4000f8e18ff */
[----:B------:R-:W-:Y:S02]  /*5c60*/  CS2R R76, SRZ ;  /* 0x00000000004c7805 */ /* 0x000fe4000001ff00 */
[----:B------:R-:W-:Y:S02]  /*5c70*/  @P1 LOP3.LUT R0, R0, 0x1, RZ, 0xc0, !PT ;  /* 0x0000000100001812 */ /* 0x000fe400078ec0ff */
[----:B------:R-:W-:Y:S02]  /*5c80*/  CS2R R70, SRZ ;  /* 0x0000000000467805 */ /* 0x000fe4000001ff00 */
[----:B------:R-:W-:Y:S02]  /*5c90*/  SHF.L.U32 R2, R97, 0x1f, RZ ;  /* 0x0000001f61027819 */ /* 0x000fe400000006ff */
[----:B------:R-:W-:Y:S02]  /*5ca0*/  CS2R R68, SRZ ;  /* 0x0000000000447805 */ /* 0x000fe4000001ff00 */
[----:B------:R-:W-:Y:S02]  /*5cb0*/  ISETP.NE.U32.OR P6, PT, R0, 0x1, !P1 ;  /* 0x000000010000780c */ /* 0x000fe40004fc5470 */
[----:B------:R-:W-:Y:S02]  /*5cc0*/  CS2R R62, SRZ ;  /* 0x00000000003e7805 */ /* 0x000fe4000001ff00 */
[----:B------:R-:W-:Y:S02]  /*5cd0*/  PLOP3.LUT P2, PT, PT, PT, UP1, 0x80, 0x8 ;  /* 0x000000000008781c */ /* 0x000fe40003f4f018 */
[----:B------:R-:W-:Y:S02]  /*5ce0*/  CS2R R60, SRZ ;  /* 0x00000000003c7805 */ /* 0x000fe4000001ff00 */
[----:B------:R-:W-:Y:S02]  /*5cf0*/  LEA.HI R48, R45, R45, RZ, 0x1 ;  /* 0x0000002d2d307211 */ /* 0x000fe400078f08ff */
[----:B------:R-:W-:Y:S02]  /*5d00*/  CS2R R58, SRZ ;  /* 0x00000000003a7805 */ /* 0x000fe4000001ff00 */
[----:B------:R-:W-:Y:S02]  /*5d10*/  LOP3.LUT P4, R103, R88, 0xff, RZ, 0xc0, !PT ;  /* 0x000000ff58677812 */ /* 0x000fe4000788c0ff */
[----:B------:R-:W-:Y:S02]  /*5d20*/  CS2R R56, SRZ ;  /* 0x0000000000387805 */ /* 0x000fe4000001ff00 */
[----:B------:R-:W-:Y:S01]  /*5d30*/  SEL R3, RZ, 0xffffffff, P3 ;  /* 0xffffffffff037807 */ /* 0x000fe20001800000 */
[----:B------:R-:W-:Y:S01]  /*5d40*/  VIADD R108, R107, 0x400 ;  /* 0x000004006b6c7836 */ /* 0x000fe20000000000 */
[----:B------:R-:W-:Y:S01]  /*5d50*/  P2R R105, PR, RZ, 0x40 ;  /* 0x00000040ff697803 */ /* 0x000fe20000000000 */
[----:B------:R-:W-:Y:S01]  /*5d60*/  IMAD.IADD R106, R99, 0x1, R107 ;  /* 0x00000001636a7824 */ /* 0x000fe200078e026b */
[----:B------:R-:W-:Y:S02]  /*5d70*/  @P6 SHF.L.U32 R0, R98, 0x1f, RZ ;  /* 0x0000001f62006819 */ /* 0x000fe400000006ff */
[----:B------:R-:W-:Y:S02]  /*5d80*/  @P2 SEL R3, R4, R3, !P4 ;  /* 0x0000000304032207 */ /* 0x000fe40006000000 */
[----:B------:R1:W3:Y:S02]  /*5d90*/  @P6 SYNCS.PHASECHK.TRANS64.TRYWAIT P1, [UR36+0x90], R0 ;  /* 0x00009000ff0065a7 */ /* 0x0002e40008021124 */
[----:B------:R-:W-:Y:S04]  /*5da0*/  LOP3.LUT R3, R3, 0x1, RZ, 0xc0, !PT ;  /* 0x0000000103037812 */ /* 0x000fe800078ec0ff */
[----:B------:R-:W-:Y:S04]  /*5db0*/  ISETP.NE.U32.AND P5, PT, R3, 0x1, PT ;  /* 0x000000010300780c */ /* 0x000fe80003fa5070 */
[----:B------:R-:W-:Y:S01]  /*5dc0*/  P2R R72, PR, RZ, 0x20 ;  /* 0x00000020ff487803 */ /* 0x000fe20000000000 */
[----:B------:R4:W2:Y:S01]  /*5dd0*/  SYNCS.PHASECHK.TRANS64.TRYWAIT P0, [R64+URZ+0x100], R2 ;  /* 0x00010002400075a7 */ /* 0x0008a200080011ff */
[C---:B-1----:R-:W-:Y:S01]  /*5de0*/  IMAD.SHL.U32 R0, R48.reuse, 0x80, RZ ;  /* 0x0000008030007824 */ /* 0x042fe200078e00ff */
[----:B------:R-:W-:Y:S04]  /*5df0*/  LOP3.LUT R48, R48, 0xffe, RZ, 0xc0, !PT ;  /* 0x00000ffe30307812 */ /* 0x000fe800078ec0ff */
[----:B------:R-:W-:Y:S01]  /*5e00*/  LOP3.LUT R0, R0, 0xffffff00, RZ, 0xc0, !PT ;  /* 0xffffff0000007812 */ /* 0x000fe200078ec0ff */
[----:B------:R-:W-:Y:S04]  /*5e10*/  IMAD.IADD R48, R45, 0x1, -R48 ;  /* 0x000000012d307824 */ /* 0x000fe800078e0a30 */
[----:B------:R-:W-:Y:S04]  /*5e20*/  IMAD.IADD R0, R46, 0x1, R0 ;  /* 0x000000012e007824 */ /* 0x000fe800078e0200 */
[----:B------:R-:W-:Y:S01]  /*5e30*/  IMAD R48, R48, 0x100000, R0 ;  /* 0x0010000030307824 */ /* 0x000fe200078e0200 */
[----:B---3--:R-:W-:Y:S01]  /*5e40*/  @P6 SEL R67, RZ, 0x1, !P1 ;  /* 0x00000001ff436807 */ /* 0x008fe20004800000 */
[----:B----4-:R-:W-:Y:S06]  /*5e50*/  @!P6 BRA `(.L_x_97) ;  /* 0x000000000064e947 */ /* 0x010fec0003800000 */
[----:B------:R-:W-:Y:S01]  /*5e60*/  @P5 IMAD R5, R100, 0x2, R108 ;  /* 0x0000000264055824 */ /* 0x000fe200078e026c */
[----:B------:R-:W-:Y:S01]  /*5e70*/  ISETP.NE.AND P1, PT, R67, RZ, PT ;  /* 0x000000ff4300720c */ /* 0x000fe20003f25270 */
[----:B------:R-:W-:Y:S01]  /*5e80*/  IMAD.MOV.U32 R78, RZ, RZ, RZ ;  /* 0x000000ffff4e7224 */ /* 0x000fe200078e00ff */
[----:B------:R-:W-:Y:S01]  /*5e90*/  BSSY B0, `(.L_x_98) ;  /* 0x000000d000007945 */ /* 0x000fe20003800000 */
[----:B------:R-:W-:Y:S01]  /*5ea0*/  @P5 IMAD.IADD R4, R99, 0x1, R5 ;  /* 0x0000000163045824 */ /* 0x000fe200078e0205 */
[----:B------:R-:W-:Y:S02]  /*5eb0*/  CS2R R70, SRZ ;  /* 0x0000000000467805 */ /* 0x000fe4000001ff00 */
[----:B------:R-:W-:Y:S02]  /*5ec0*/  CS2R R68, SRZ ;  /* 0x0000000000447805 */ /* 0x000fe4000001ff00 */
[----:B------:R-:W-:Y:S02]  /*5ed0*/  CS2R R76, SRZ ;  /* 0x00000000004c7805 */ /* 0x000fe4000001ff00 */
[----:B------:R-:W-:Y:S02]  /*5ee0*/  CS2R R58, SRZ ;  /* 0x00000000003a7805 */ /* 0x000fe4000001ff00 */
[----:B------:R-:W-:Y:S02]  /*5ef0*/  CS2R R56, SRZ ;  /* 0x0000000000387805 */ /* 0x000fe4000001ff00 */
[----:B------:R-:W-:Y:S02]  /*5f00*/  CS2R R62, SRZ ;  /* 0x00000000003e7805 */ /* 0x000fe4000001ff00 */
[----:B------:R-:W-:Y:S01]  /*5f10*/  CS2R R60, SRZ ;  /* 0x00000000003c7805 */ /* 0x000fe2000001ff00 */
[----:B------:R-:W-:Y:S06]  /*5f20*/  @P1 BRA `(.L_x_99) ;  /* 0x00000000000c1947 */ /* 0x000fec0003800000 */
[----:B------:R-:W-:Y:S04]  /*5f30*/  SHF.L.U32 R3, R98, 0x1f, RZ ;  /* 0x0000001f62037819 */ /* 0x000fe800000006ff */
[----:B------:R-:W1:Y:S02]  /*5f40*/  SYNCS.PHASECHK.TRANS64.TRYWAIT P1, [UR36+0x90], R3 ;  /* 0x00009003ff0075a7 */ /* 0x000e640008021124 */
[----:B-1----:R-:W-:Y:S05]  /*5f50*/  @!P1 BRA `(.L_x_100) ;  /* 0x0000003c00f89947 */ /* 0x002fea0003800000 */
.L_x_99:
[----:B------:R-:W-:Y:S05]  /*5f60*/  BSYNC B0 ;  /* 0x0000000000007941 */ /* 0x000fea0003800000 */
.L_x_98:
[----:B------:R-:W-:Y:S01]  /*5f70*/  ISETP.NE.AND P1, PT, R72, RZ, PT ;  /* 0x000000ff4800720c */ /* 0x000fe20003f25270 */
[----:B------:R-:W-:Y:S11]  /*5f80*/  HFMA2 R65, -RZ, RZ, 0, 5.9604644775390625e-08 ;  /* 0x00000001ff417431 */ /* 0x000ff600000001ff */
[----:B------:R-:W-:Y:S01]  /*5f90*/  @!UPT UIADD3 URZ, UPT, UPT, URZ, URZ, URZ ;  /* 0x000000fffffff290 */ /* 0x000fe2000fffe0ff */
[----:B------:R-:W-:Y:S05]  /*5fa0*/  @P1 WARPSYNC.ALL ;  /* 0x0000000000001948 */ /* 0x000fea0003800000 */
[----:B------:R3:W4:Y:S04]  /*5fb0*/  @P1 LDSM.16.M88.4 R68, [R5] ;  /* 0x000000000544183b */ /* 0x0007280000000200 */
[----:B------:R3:W1:Y:S04]  /*5fc0*/  @P1 LDSM.16.M88.4 R76, [R4] ;  /* 0x00000000044c183b */ /* 0x0006680000000200 */
[----:B------:R3:W1:Y:S04]  /*5fd0*/  @P1 LDSM.16.M88.4 R56, [R66+UR36+0x400] ;  /* 0x000400244238183b */ /* 0x0006680008000200 */
[----:B------:R3:W1:Y:S02]  /*5fe0*/  @P1 LDSM.16.M88.4 R60, [R106+0x400] ;  /* 0x000400006a3c183b */ /* 0x0006640000000200 */
.L_x_97:
[----:B------:R-:W-:Y:S05]  /*5ff0*/  BSYNC B1 ;  /* 0x0000000000017941 */ /* 0x000fea0003800000 */
.L_x_96:
[----:B-1----:R-:W-:Y:S04]  /*6000*/  SHF.R.U32.HI R0, RZ, 0x15, R48 ;  /* 0x00000015ff007819 */ /* 0x002fe80000011630 */
[----:B------:R-:W-:Y:S01]  /*6010*/  LOP3.LUT P1, RZ, R0, 0x3, R93, 0x48, !PT ;  /* 0x0000000300ff7812 */ /* 0x000fe2000782485d */
[----:B------:R-:W-:Y:S01]  /*6020*/  @!UPT UIADD3 URZ, UPT, UPT, URZ, URZ, URZ ;  /* 0x000000fffffff290 */ /* 0x000fe2000fffe0ff */
[----:B--2---:R-:W-:Y:S11]  /*6030*/  @P0 BRA `(.L_x_101) ;  /* 0x0000000000080947 */ /* 0x004ff60003800000 */
[----:B------:R-:W1:Y:S02]  /*6040*/  SYNCS.PHASECHK.TRANS64.TRYWAIT P0, [R64+URZ+0x100], R2 ;  /* 0x00010002400075a7 */ /* 0x000e6400080011ff */
[----:B-1----:R-:W-:Y:S05]  /*6050*/  @!P0 BRA `(.L_x_102) ;  /* 0x0000003c00d08947 */ /* 0x002fea0003800000 */
.L_x_101:
[----:B------:R-:W-:Y:S05]  /*6060*/  @!P1 BRA `(.L_x_103) ;  /* 0x0000000000409947 */ /* 0x000fea0003800000 */
[----:B------:R-:W3:Y:S01]  /*6070*/  LDCU.64 UR8, c[0x4][0x70] ;  /* 0x01000e00ff0877ac */ /* 0x000ee20008000a00 */
[----:B------:R-:W-:Y:S01]  /*6080*/  MOV R3, 0x0 ;  /* 0x0000000000037802 */ /* 0x000fe20000000f00 */
[----:B------:R-:W-:Y:S02]  /*6090*/  HFMA2 R12, -RZ, RZ, 0, 5.9604644775390625e-08 ;  /* 0x00000001ff0c7431 */ /* 0x000fe400000001ff */
[----:B------:R-:W-:Y:S02]  /*60a0*/  IMAD.MOV.U32 R8, RZ, RZ, 0x192 ;  /* 0x00000192ff087424 */ /* 0x000fe400078e00ff */
[----:B------:R-:W-:Y:S01]  /*60b0*/  IMAD.MOV.U32 R13, RZ, RZ, RZ ;  /* 0x000000ffff0d7224 */ /* 0x000fe200078e00ff */
[----:B------:R-:W2:Y:S01]  /*60c0*/  LDCU.64 UR6, c[0x4][0x78] ;  /* 0x01000f00ff0677ac */ /* 0x000ea20008000a00 */
[----:B-1----:R-:W1:Y:S01]  /*60d0*/  LDC.64 R2, c[0x4][R3] ;  /* 0x0100000003027b82 */ /* 0x002e620000000a00 */
[----:B------:R-:W5:Y:S01]  /*60e0*/  LDCU.64 UR4, c[0x4][0x10] ;  /* 0x01000200ff0477ac */ /* 0x000f620008000a00 */
[----:B---3--:R-:W-:Y:S01]  /*60f0*/  MOV R5, UR9 ;  /* 0x0000000900057c02 */ /* 0x008fe20008000f00 */
[----:B------:R-:W-:Y:S01]  /*6100*/  IMAD.U32 R4, RZ, RZ, UR8 ;  /* 0x00000008ff047e24 */ /* 0x000fe2000f8e00ff */
[----:B--2---:R-:W-:Y:S01]  /*6110*/  MOV R7, UR7 ;  /* 0x0000000700077c02 */ /* 0x004fe20008000f00 */
[----:B------:R-:W-:Y:S01]  /*6120*/  IMAD.U32 R6, RZ, RZ, UR6 ;  /* 0x00000006ff067e24 */ /* 0x000fe2000f8e00ff */
[----:B-----5:R-:W-:Y:S01]  /*6130*/  MOV R11, UR5 ;  /* 0x00000005000b7c02 */ /* 0x020fe20008000f00 */
[----:B------:R-:W-:Y:S02]  /*6140*/  IMAD.U32 R10, RZ, RZ, UR4 ;  /* 0x00000004ff0a7e24 */ /* 0x000fe4000f8e00ff */
[----:B------:R-:W-:Y:S07]  /*6150*/  LEPC R20, `(.L_x_103) ;  /* 0x000000001014794e */ /* 0x000fee0000000000 */
[----:B-1--4-:R-:W-:Y:S05]  /*6160*/  CALL.ABS.NOINC R2 ;  /* 0x0000000002007343 */ /* 0x012fea0003c00000 */
.L_x_103:
[----:B------:R-:W-:Y:S01]  /*6170*/  SHF.L.U32 R50, R56, 0x10, RZ ;  /* 0x0000001038327819 */ /* 0x000fe200000006ff */
[----:B------:R-:W-:Y:S05]  /*6180*/  WARPSYNC.ALL ;  /* 0x0000000000007948 */ /* 0x000fea0003800000 */
[----:B------:R-:W-:Y:S01]  /*6190*/  R2UR UR4, R48 ;  /* 0x00000000300472ca */ /* 0x000fe200000e0000 */
[----:B------:R-:W-:Y:S01]  /*61a0*/  BSSY.RECONVERGENT B0, `(.L_x_104) ;  /* 0x000008b000007945 */ /* 0x000fe20003800200 */
[----:B------:R-:W-:Y:S02]  /*61b0*/  LOP3.LUT R51, R56, 0xffff0000, RZ, 0xc0, !PT ;  /* 0xffff000038337812 */ /* 0x000fe400078ec0ff */
[----:B------:R-:W-:Y:S02]  /*61c0*/  SHF.L.U32 R52, R57, 0x10, RZ ;  /* 0x0000001039347819 */ /* 0x000fe400000006ff */
[----:B------:R-:W-:Y:S02]  /*61d0*/  SHF.L.U32 R73, R100, 0x1, RZ ;  /* 0x0000000164497819 */ /* 0x000fe400000006ff */
[----:B------:R-:W-:Y:S02]  /*61e0*/  ISETP.NE.AND P0, PT, R101, RZ, PT ;  /* 0x000000ff6500720c */ /* 0x000fe40003f05270 */
[----:B------:R-:W-:Y:S03]  /*61f0*/  IADD3 R108, PT, PT, R108, R73, RZ ;  /* 0x000000496c6c7210 */ /* 0x000fe60007ffe0ff */
[----:B---3--:R-:W2:Y:S01]  /*6200*/  LDTM.16dp256bit.x8 R4, tmem[UR4] ;  /* 0x00000004000479ee */ /* 0x008ea200081a0000 */
[----:B------:R-:W-:Y:S01]  /*6210*/  IADD3 R109, PT, PT, R99, R108, RZ ;  /* 0x0000006c636d7210 */ /* 0x000fe20007ffe0ff */
[C---:B--2---:R-:W-:Y:S01]  /*6220*/  FMUL R0, R47.reuse, R4 ;  /* 0x000000042f007220 */ /* 0x044fe20000400000 */
[C---:B-1----:R-:W-:Y:S01]  /*6230*/  FMUL R2, R47.reuse, R5 ;  /* 0x000000052f027220 */ /* 0x042fe20000400000 */
[C---:B------:R-:W-:Y:S01]  /*6240*/  FMUL R4, R47.reuse, R8 ;  /* 0x000000082f047220 */ /* 0x040fe20000400000 */
[C---:B------:R-:W-:Y:S01]  /*6250*/  FMUL R3, R47.reuse, R6 ;  /* 0x000000062f037220 */ /* 0x040fe20000400000 */
[C---:B------:R-:W-:Y:S01]  /*6260*/  FMUL R5, R47.reuse, R9 ;  /* 0x000000092f057220 */ /* 0x040fe20000400000 */
[C---:B------:R-:W-:Y:S01]  /*6270*/  FMUL R8, R47.reuse, R12 ;  /* 0x0000000c2f087220 */ /* 0x040fe20000400000 */
[C---:B------:R-:W-:Y:S01]  /*6280*/  FMUL R6, R47.reuse, R10 ;  /* 0x0000000a2f067220 */ /* 0x040fe20000400000 */
[C---:B------:R-:W-:Y:S01]  /*6290*/  FMUL R9, R47.reuse, R13 ;  /* 0x0000000d2f097220 */ /* 0x040fe20000400000 */
[----:B------:R-:W-:Y:S01]  /*62a0*/  FMUL R12, R47, R16 ;  /* 0x000000102f0c7220 */ /* 0x000fe20000400000 */
[----:B------:R-:W-:Y:S01]  /*62b0*/  FFMA R0, R49, R50, R0 ;  /* 0x0000003231007223 */ /* 0x000fe20000000000 */
[C---:B------:R-:W-:Y:S01]  /*62c0*/  FMUL R10, R47.reuse, R14 ;  /* 0x0000000e2f0a7220 */ /* 0x040fe20000400000 */
[C---:B------:R-:W-:Y:S01]  /*62d0*/  FMUL R13, R47.reuse, R17 ;  /* 0x000000112f0d7220 */ /* 0x040fe20000400000 */
[----:B------:R-:W-:Y:S01]  /*62e0*/  FMUL R16, R47, R20 ;  /* 0x000000142f107220 */ /* 0x000fe20000400000 */
[----:B------:R-:W-:Y:S01]  /*62f0*/  FFMA R2, R49, R51, R2 ;  /* 0x0000003331027223 */ /* 0x000fe20000000002 */
[C---:B------:R-:W-:Y:S01]  /*6300*/  FMUL R14, R47.reuse, R18 ;  /* 0x000000122f0e7220 */ /* 0x040fe20000400000 */
[C---:B------:R-:W-:Y:S01]  /*6310*/  FMUL R17, R47.reuse, R21 ;  /* 0x000000152f117220 */ /* 0x040fe20000400000 */
[C---:B------:R-:W-:Y:S01]  /*6320*/  FMUL R20, R47.reuse, R24 ;  /* 0x000000182f147220 */ /* 0x040fe20000400000 */
[C---:B------:R-:W-:Y:S01]  /*6330*/  FMUL R18, R47.reuse, R22 ;  /* 0x000000162f127220 */ /* 0x040fe20000400000 */
[C---:B------:R-:W-:Y:S01]  /*6340*/  FMUL R21, R47.reuse, R25 ;  /* 0x000000192f157220 */ /* 0x040fe20000400000 */
[C---:B------:R-:W-:Y:S01]  /*6350*/  FMUL R24, R47.reuse, R28 ;  /* 0x0000001c2f187220 */ /* 0x040fe20000400000 */
[C---:B------:R-:W-:Y:S01]  /*6360*/  FMUL R22, R47.reuse, R26 ;  /* 0x0000001a2f167220 */ /* 0x040fe20000400000 */
[C---:B------:R-:W-:Y:S01]  /*6370*/  FMUL R25, R47.reuse, R29 ;  /* 0x0000001d2f197220 */ /* 0x040fe20000400000 */
[----:B------:R-:W-:Y:S01]  /*6380*/  FMUL R28, R47, R32 ;  /* 0x000000202f1c7220 */ /* 0x000fe20000400000 */
[----:B------:R-:W-:Y:S01]  /*6390*/  LOP3.LUT R32, R57, 0xffff0000, RZ, 0xc0, !PT ;  /* 0xffff000039207812 */ /* 0x000fe200078ec0ff */
[C---:B------:R-:W-:Y:S01]  /*63a0*/  FMUL R26, R47.reuse, R30 ;  /* 0x0000001e2f1a7220 */ /* 0x040fe20000400000 */
[----:B------:R-:W-:Y:S01]  /*63b0*/  FMUL R29, R47, R33 ;  /* 0x000000212f1d7220 */ /* 0x000fe20000400000 */
[----:B------:R-:W-:Y:S01]  /*63c0*/  SHF.L.U32 R33, R58, 0x10, RZ ;  /* 0x000000103a217819 */ /* 0x000fe200000006ff */
[----:B------:R-:W-:Y:S01]  /*63d0*/  FFMA R3, R49, R52, R3 ;  /* 0x0000003431037223 */ /* 0x000fe20000000003 */
[----:B------:R-:W-:Y:S01]  /*63e0*/  F2FP.BF16.F32.PACK_AB R52, R2, R0 ;  /* 0x000000000234723e */ /* 0x000fe200000010ff */
[----:B------:R-:W-:Y:S01]  /*63f0*/  FMUL R7, R47, R7 ;  /* 0x000000072f077220 */ /* 0x000fe20000400000 */
[----:B------:R-:W-:Y:S01]  /*6400*/  SHF.L.U32 R0, R59, 0x10, RZ ;  /* 0x000000103b007819 */ /* 0x000fe200000006ff */
[----:B------:R-:W-:Y:S01]  /*6410*/  FMUL R30, R47, R34 ;  /* 0x000000222f1e7220 */ /* 0x000fe20000400000 */
[----:B------:R-:W-:Y:S01]  /*6420*/  LOP3.LUT R34, R58, 0xffff0000, RZ, 0xc0, !PT ;  /* 0xffff00003a227812 */ /* 0x000fe200078ec0ff */
[----:B------:R-:W-:Y:S01]  /*6430*/  FFMA R7, R49, R32, R7 ;  /* 0x0000002031077223 */ /* 0x000fe20000000007 */
[----:B------:R-:W-:Y:S01]  /*6440*/  LOP3.LUT R2, R59, 0xffff0000, RZ, 0xc0, !PT ;  /* 0xffff00003b027812 */ /* 0x000fe200078ec0ff */
[----:B------:R-:W-:Y:S01]  /*6450*/  FFMA R4, R49, R33, R4 ;  /* 0x0000002131047223 */ /* 0x000fe20000000004 */
[----:B------:R-:W-:Y:S01]  /*6460*/  FMUL R11, R47, R11 ;  /* 0x0000000b2f0b7220 */ /* 0x000fe20000400000 */
[----:B------:R-:W-:Y:S01]  /*6470*/  FFMA R5, R49, R34, R5 ;  /* 0x0000002231057223 */ /* 0x000fe20000000005 */
[----:B------:R-:W-:Y:S01]  /*6480*/  F2FP.BF16.F32.PACK_AB R53, R7, R3 ;  /* 0x000000030735723e */ /* 0x000fe200000010ff */
[C---:B------:R-:W-:Y:S01]  /*6490*/  FFMA R6, R49.reuse, R0, R6 ;  /* 0x0000000031067223 */ /* 0x040fe20000000006 */
[C---:B------:R-:W-:Y:S01]  /*64a0*/  SHF.L.U32 R0, R60.reuse, 0x10, RZ ;  /* 0x000000103c007819 */ /* 0x040fe200000006ff */
[----:B------:R-:W-:Y:S01]  /*64b0*/  FFMA R11, R49, R2, R11 ;  /* 0x00000002310b7223 */ /* 0x000fe2000000000b */
[----:B------:R-:W-:Y:S01]  /*64c0*/  LOP3.LUT R2, R60, 0xffff0000, RZ, 0xc0, !PT ;  /* 0xffff00003c027812 */ /* 0x000fe200078ec0ff */
[----:B------:R-:W-:Y:S01]  /*64d0*/  FMUL R15, R47, R15 ;  /* 0x0000000f2f0f7220 */ /* 0x000fe20000400000 */
[----:B------:R-:W-:Y:S01]  /*64e0*/  SHF.L.U32 R3, R61, 0x10, RZ ;  /* 0x000000103d037819 */ /* 0x000fe200000006ff */
[----:B------:R-:W-:Y:S01]  /*64f0*/  FFMA R8, R49, R0, R8 ;  /* 0x0000000031087223 */ /* 0x000fe20000000008 */
[----:B------:R-:W-:Y:S01]  /*6500*/  LOP3.LUT R0, R61, 0xffff0000, RZ, 0xc0, !PT ;  /* 0xffff00003d007812 */ /* 0x000fe200078ec0ff */
[C---:B------:R-:W-:Y:S01]  /*6510*/  FFMA R9, R49.reuse, R2, R9 ;  /* 0x0000000231097223 */ /* 0x040fe20000000009 */
[C---:B------:R-:W-:Y:S01]  /*6520*/  SHF.L.U32 R2, R62.reuse, 0x10, RZ ;  /* 0x000000103e027819 */ /* 0x040fe200000006ff */
[----:B------:R-:W-:Y:S01]  /*6530*/  FFMA R10, R49, R3, R10 ;  /* 0x00000003310a7223 */ /* 0x000fe2000000000a */
[----:B------:R-:W-:Y:S01]  /*6540*/  SHF.L.U32 R3, R63, 0x10, RZ ;  /* 0x000000103f037819 */ /* 0x000fe200000006ff */
[C---:B------:R-:W-:Y:S01]  /*6550*/  FFMA R15, R49.reuse, R0, R15 ;  /* 0x00000000310f7223 */ /* 0x040fe2000000000f */
[----:B------:R-:W-:Y:S01]  /*6560*/  LOP3.LUT R0, R62, 0xffff0000, RZ, 0xc0, !PT ;  /* 0xffff00003e007812 */ /* 0x000fe200078ec0ff */
[----:B------:R-:W-:Y:S01]  /*6570*/  FFMA R12, R49, R2, R12 ;  /* 0x00000002310c7223 */ /* 0x000fe2000000000c */
[C---:B----4-:R-:W-:Y:S01]  /*6580*/  SHF.L.U32 R2, R68.reuse, 0x10, RZ ;  /* 0x0000001044027819 */ /* 0x050fe200000006ff */
[----:B------:R-:W-:Y:S01]  /*6590*/  FMUL R19, R47, R19 ;  /* 0x000000132f137220 */ /* 0x000fe20000400000 */
[----:B------:R-:W-:Y:S01]  /*65a0*/  F2FP.BF16.F32.PACK_AB R54, R5, R4 ;  /* 0x000000040536723e */ /* 0x000fe200000010ff */
[----:B------:R-:W-:Y:S01]  /*65b0*/  FFMA R13, R49, R0, R13 ;  /* 0x00000000310d7223 */ /* 0x000fe2000000000d */
[----:B------:R-:W-:Y:S01]  /*65c0*/  LOP3.LUT R0, R63, 0xffff0000, RZ, 0xc0, !PT ;  /* 0xffff00003f007812 */ /* 0x000fe200078ec0ff */
[----:B------:R-:W-:Y:S01]  /*65d0*/  FFMA R14, R49, R3, R14 ;  /* 0x00000003310e7223 */ /* 0x000fe2000000000e */
[----:B------:R-:W-:Y:S01]  /*65e0*/  LOP3.LUT R3, R68, 0xffff0000, RZ, 0xc0, !PT ;  /* 0xffff000044037812 */ /* 0x000fe200078ec0ff */
[----:B------:R-:W-:Y:S01]  /*65f0*/  FMUL R23, R47, R23 ;  /* 0x000000172f177220 */ /* 0x000fe20000400000 */
[----:B------:R-:W-:Y:S01]  /*6600*/  F2FP.BF16.F32.PACK_AB R55, R11, R6 ;  /* 0x000000060b37723e */ /* 0x000fe200000010ff */
[----:B------:R-:W-:Y:S01]  /*6610*/  FFMA R19, R49, R0, R19 ;  /* 0x0000000031137223 */ /* 0x000fe20000000013 */
[----:B------:R-:W-:Y:S01]  /*6620*/  SHF.L.U32 R0, R69, 0x10, RZ ;  /* 0x0000001045007819 */ /* 0x000fe200000006ff */
[----:B------:R-:W-:Y:S01]  /*6630*/  FFMA R16, R49, R2, R16 ;  /* 0x0000000231107223 */ /* 0x000fe20000000010 */
[----:B------:R-:W-:Y:S01]  /*6640*/  LOP3.LUT R2, R69, 0xffff0000, RZ, 0xc0, !PT ;  /* 0xffff000045027812 */ /* 0x000fe200078ec0ff */
[----:B------:R-:W-:Y:S01]  /*6650*/  FFMA R17, R49, R3, R17 ;  /* 0x0000000331117223 */ /* 0x000fe20000000011 */
[----:B------:R-:W-:Y:S01]  /*6660*/  SHF.L.U32 R3, R71, 0x10, RZ ;  /* 0x0000001047037819 */ /* 0x000fe200000006ff */
        /* <DEDUP_REMOVED lines=15> */
[C---:B------:R-:W-:Y:S01]  /*6760*/  SHF.L.U32 R2, R78.reuse, 0x10, RZ ;  /* 0x000000104e027819 */ /* 0x040fe200000006ff */
[----:B------:R-:W-:Y:S01]  /*6770*/  FMUL R31, R47, R31 ;  /* 0x0000001f2f1f7220 */ /* 0x000fe20000400000 */
[----:B------:R-:W-:Y:S01]  /*6780*/  F2FP.BF16.F32.PACK_AB R8, R9, R8 ;  /* 0x000000080908723e */ /* 0x000fe200000010ff */
[----:B------:R1:W-:Y:S01]  /*6790*/  STSM.16.M88.4 [R107+0x400], R52 ;  /* 0x000400346b007844 */ /* 0x0003e20000000200 */
        /* <DEDUP_REMOVED lines=8> */
[----:B------:R-:W-:Y:S01]  /*6820*/  LOP3.LUT R0, R79, 0xffff0000, RZ, 0xc0, !PT ;  /* 0xffff00004f007812 */ /* 0x000fe200078ec0ff */
[----:B------:R-:W-:Y:S01]  /*6830*/  FFMA R28, R49, R2, R28 ;  /* 0x00000002311c7223 */ /* 0x000fe2000000001c */
[----:B------:R-:W-:Y:S01]  /*6840*/  F2FP.BF16.F32.PACK_AB R11, R19, R14 ;  /* 0x0000000e130b723e */ /* 0x000fe200000010ff */
[----:B------:R-:W-:Y:S01]  /*6850*/  FFMA R29, R49, R3, R29 ;  /* 0x00000003311d7223 */ /* 0x000fe2000000001d */
[----:B------:R-:W-:Y:S01]  /*6860*/  F2FP.BF16.F32.PACK_AB R16, R17, R16 ;  /* 0x000000101110723e */ /* 0x000fe200000010ff */
[----:B------:R-:W-:Y:S01]  /*6870*/  FFMA R30, R49, R4, R30 ;  /* 0x00000004311e7223 */ /* 0x000fe2000000001e */
[----:B------:R-:W-:Y:S01]  /*6880*/  F2FP.BF16.F32.PACK_AB R17, R23, R18 ;  /* 0x000000121711723e */ /* 0x000fe200000010ff */
[----:B------:R1:W-:Y:S01]  /*6890*/  STSM.16.M88.4 [R106+0x400], R8 ;  /* 0x000400086a007844 */ /* 0x0003e20000000200 */
[----:B------:R-:W-:Y:S01]  /*68a0*/  FFMA R35, R49, R0, R35 ;  /* 0x0000000031237223 */ /* 0x000fe20000000023 */
[----:B------:R-:W-:Y:S02]  /*68b0*/  F2FP.BF16.F32.PACK_AB R18, R21, R20 ;  /* 0x000000141512723e */ /* 0x000fe400000010ff */
[----:B------:R-:W-:Y:S02]  /*68c0*/  F2FP.BF16.F32.PACK_AB R19, R27, R22 ;  /* 0x000000161b13723e */ /* 0x000fe400000010ff */
[----:B------:R-:W-:Y:S02]  /*68d0*/  F2FP.BF16.F32.PACK_AB R24, R25, R24 ;  /* 0x000000181918723e */ /* 0x000fe400000010ff */
[----:B------:R-:W-:Y:S01]  /*68e0*/  F2FP.BF16.F32.PACK_AB R25, R31, R26 ;  /* 0x0000001a1f19723e */ /* 0x000fe200000010ff */
[----:B------:R1:W-:Y:S01]  /*68f0*/  STSM.16.M88.4 [R108], R16 ;  /* 0x000000106c007844 */ /* 0x0003e20000000200 */
[----:B------:R-:W-:Y:S02]  /*6900*/  F2FP.BF16.F32.PACK_AB R26, R29, R28 ;  /* 0x0000001c1d1a723e */ /* 0x000fe400000010ff */
[----:B------:R-:W-:Y:S05]  /*6910*/  F2FP.BF16.F32.PACK_AB R27, R35, R30 ;  /* 0x0000001e231b723e */ /* 0x000fea00000010ff */
[----:B------:R1:W-:Y:S01]  /*6920*/  STSM.16.M88.4 [R109], R24 ;  /* 0x000000186d007844 */ /* 0x0003e20000000200 */
[----:B------:R-:W-:Y:S01]  /*6930*/  @!PT LDS RZ, [RZ] ;  /* 0x00000000fffff984 */ /* 0x000fe20000000800 */
[----:B------:R-:W-:Y:S01]  /*6940*/  @!PT LDS RZ, [RZ] ;  /* 0x00000000fffff984 */ /* 0x000fe20000000800 */
[----:B------:R-:W-:Y:S01]  /*6950*/  @!PT LDS RZ, [RZ] ;  /* 0x00000000fffff984 */ /* 0x000fe20000000800 */
[----:B------:R-:W-:Y:S01]  /*6960*/  @!PT LDS RZ, [RZ] ;  /* 0x00000000fffff984 */ /* 0x000fe20000000800 */
[----:B------:R2:W-:Y:S07]  /*6970*/  MEMBAR.ALL.CTA ;  /* 0x0000000000007992 */ /* 0x0005ee0000008000 */
[----:B--2---:R-:W2:Y:S02]  /*6980*/  FENCE.VIEW.ASYNC.S ;  /* 0x00000000000073c6 */ /* 0x004ea40000000000 */
[----:B--2---:R-:W-:Y:S06]  /*6990*/  BAR.SYNC.DEFER_BLOCKING 0x1, 0x80 ;  /* 0x0042000000007b1d */ /* 0x004fec0000010000 */
[----:B------:R-:W-:Y:S05]  /*69a0*/  @P0 BRA `(.L_x_105) ;  /* 0x0000000000280947 */ /* 0x000fea0003800000 */
[----:B------:R-:W-:Y:S02]  /*69b0*/  UIADD3 UR4, UPT, UPT, UR36, 0x400, URZ ;  /* 0x0000040024047890 */ /* 0x000fe4000fffe0ff */
[----:B------:R-:W-:Y:S01]  /*69c0*/  UIADD3 UR6, UP0, UPT, UR52, 0x680, URZ ;  /* 0x0000068034067890 */ /* 0x000fe2000ff1e0ff */
[----:B------:R-:W-:Y:S03]  /*69d0*/  UMOV UR43, UR44 ;  /* 0x0000002c002b7c82 */ /* 0x000fe60008000000 */
[----:B------:R-:W-:Y:S01]  /*69e0*/  MOV R94, UR4 ;  /* 0x00000004005e7c02 */ /* 0x000fe20008000f00 */
[----:B------:R-:W-:Y:S03]  /*69f0*/  UIADD3.X UR7, UPT, UPT, URZ, UR53, URZ, UP0, !UPT ;  /* 0x00000035ff077290 */ /* 0x000fe600087fe4ff */
[----:B------:R-:W-:Y:S11]  /*6a00*/  R2UR UR40, R94 ;  /* 0x000000005e2872ca */ /* 0x000ff600000e0000 */
[----:B------:R-:W-:Y:S02]  /*6a10*/  @!UPT UIADD3 URZ, UPT, UPT, URZ, URZ, URZ ;  /* 0x000000fffffff290 */ /* 0x000fe4000fffe0ff */
[----:B------:R2:W-:Y:S01]  /*6a20*/  UTMASTG.3D [UR40], [UR6] ;  /* 0x00000028060073b5 */ /* 0x0005e20008010000 */
[----:B------:R0:W-:Y:S01]  /*6a30*/  UTMACMDFLUSH ;  /* 0x00000000000079b7 */ /* 0x0001e20000000000 */
[----:B--2---:R-:W-:Y:S04]  /*6a40*/  DEPBAR.LE SB0, 0x1 ;  /* 0x000080400000791a */ /* 0x004fe80000000000 */
.L_x_105:
[----:B------:R-:W-:Y:S05]  /*6a50*/  BSYNC.RECONVERGENT B0 ;  /* 0x0000000000007941 */ /* 0x000fea0003800200 */
.L_x_104:
[----:B------:R-:W-:Y:S01]  /*6a60*/  BAR.SYNC.DEFER_BLOCKING 0x1, 0x80 ;  /* 0x0042000000007b1d */ /* 0x000fe20000010000 */
[----:B------:R-:W-:Y:S01]  /*6a70*/  ISETP.NE.AND P1, PT, R105, RZ, PT ;  /* 0x000000ff6900720c */ /* 0x000fe20003f25270 */
[----:B------:R-:W-:Y:S01]  /*6a80*/  UISETP.NE.AND UP0, UPT, UR45, URZ, UPT ;  /* 0x000000ff2d00728c */ /* 0x000fe2000bf05270 */
[----:B------:R-:W-:Y:S11]  /*6a90*/  LEA R2, R65, UR36, 0x3 ;  /* 0x0000002441027c11 */ /* 0x000ff6000f8e18ff */
[----:B------:R-:W-:Y:S01]  /*6aa0*/  @P1 SHF.L.U32 R3, R98, 0x1f, RZ ;  /* 0x0000001f62031819 */ /* 0x000fe200000006ff */
[----:B------:R-:W-:Y:S06]  /*6ab0*/  BRA.U !UP0, `(.L_x_106) ;  /* 0x0000000108247547 */ /* 0x000fec000b800000 */
[----:B------:R-:W-:Y:S01]  /*6ac0*/  IMAD.U32 R4, RZ, RZ, UR51 ;  /* 0x00000033ff047e24 */ /* 0x000fe2000f8e00ff */
[----:B------:R-:W-:Y:S01]  /*6ad0*/  MOV R0, UR37 ;  /* 0x0000002500007c02 */ /* 0x000fe20008000f00 */
[----:B------:R-:W-:Y:S03]  /*6ae0*/  UIADD3 UR51, UPT, UPT, UR51, 0x1, URZ ;  /* 0x0000000133337890 */ /* 0x000fe6000fffe0ff */
[----:B------:R-:W-:Y:S01]  /*6af0*/  @P1 LEA R4, R4, UR36, 0x3 ;  /* 0x0000002404041c11 */ /* 0x000fe2000f8e18ff */
[----:B------:R-:W-:Y:S04]  /*6b00*/  UISETP.NE.AND UP0, UPT, UR51, 0x4, UPT ;  /* 0x000000043300788c */ /* 0x000fe8000bf05270 */
[----:B------:R-:W-:Y:S01]  /*6b10*/  @P1 VIADD R4, R4, 0xb0 ;  /* 0x000000b004041836 */ /* 0x000fe20000000000 */
[----:B------:R-:W-:Y:S04]  /*6b20*/  USEL UR51, UR51, URZ, UP0 ;  /* 0x000000ff33337287 */ /* 0x000fe80008000000 */
[----:B------:R-:W-:Y:S04]  /*6b30*/  @P1 PRMT R0, R0, 0x654, R4 ;  /* 0x0000065400001816 */ /* 0x000fe80000000004 */
[----:B------:R2:W-:Y:S04]  /*6b40*/  @P1 SYNCS.ARRIVE.TRANS64.RED.A1T0 RZ, [R0+URZ], RZ ;  /* 0x000000ff00ff19a7 */ /* 0x0005e800081004ff */
.L_x_106:
[----:B------:R-:W3:Y:S01]  /*6b50*/  @P1 SYNCS.PHASECHK.TRANS64.TRYWAIT P0, [R2+URZ+0x90], R3 ;  /* 0x00009003020015a7 */ /* 0x000ee200080011ff */
[----:B------:R-:W-:Y:S01]  /*6b60*/  BSSY B1, `(.L_x_107) ;  /* 0x0000017000017945 */ /* 0x000fe20003800000 */
[----:B---3--:R-:W-:Y:S03]  /*6b70*/  @P1 SEL R67, RZ, 0x1, !P0 ;  /* 0x00000001ff431807 */ /* 0x008fe60004000000 */
[----:B------:R-:W-:Y:S05]  /*6b80*/  @!P1 BRA `(.L_x_108) ;  /* 0x0000000000509947 */ /* 0x000fea0003800000 */
[----:B------:R-:W-:Y:S01]  /*6b90*/  ISETP.NE.AND P1, PT, R72, RZ, PT ;  /* 0x000000ff4800720c */ /* 0x000fe20003f25270 */
[----:B------:R-:W-:Y:S01]  /*6ba0*/  BSSY B0, `(.L_x_109) ;  /* 0x000000a000007945 */ /* 0x000fe20003800000 */
[----:B------:R-:W-:Y:S11]  /*6bb0*/  ISETP.NE.AND P0, PT, R67, RZ, PT ;  /* 0x000000ff4300720c */ /* 0x000ff60003f05270 */
[----:B------:R-:W-:Y:S04]  /*6bc0*/  @P1 IMAD R5, R65, 0x2000, R66 ;  /* 0x0000200041051824 */ /* 0x000fe800078e0242 */
[----:B------:R-:W-:Y:S05]  /*6bd0*/  @P1 VIADD R4, R5, UR36 ;  /* 0x0000002405041c36 */ /* 0x000fea0008000000 */
[----:B------:R-:W-:Y:S01]  /*6be0*/  @P1 IADD3 R3, PT, PT, R73, R4, RZ ;  /* 0x0000000449031210 */ /* 0x000fe20007ffe0ff */
[----:B------:R-:W-:Y:S01]  /*6bf0*/  @P1 IMAD.IADD R4, R99, 0x1, R4 ;  /* 0x0000000163041824 */ /* 0x000fe200078e0204 */
[----:B------:R-:W-:Y:S06]  /*6c00*/  @P0 BRA `(.L_x_110) ;  /* 0x00000000000c0947 */ /* 0x000fec0003800000 */
[----:B--2---:R-:W-:Y:S04]  /*6c10*/  SHF.L.U32 R0, R98, 0x1f, RZ ;  /* 0x0000001f62007819 */ /* 0x004fe800000006ff */
[----:B------:R-:W2:Y:S02]  /*6c20*/  SYNCS.PHASECHK.TRANS64.TRYWAIT P0, [R2+URZ+0x90], R0 ;  /* 0x00009000020075a7 */ /* 0x000ea400080011ff */
[----:B--2---:R-:W-:Y:S05]  /*6c30*/  @!P0 BRA `(.L_x_111) ;  /* 0x0000003000ec8947 */ /* 0x004fea0003800000 */
.L_x_110:
[----:B------:R-:W-:Y:S05]  /*6c40*/  BSYNC B0 ;  /* 0x0000000000007941 */ /* 0x000fea0003800000 */
.L_x_109:
[----:B------:R-:W-:Y:S02]  /*6c50*/  ISETP.NE.AND P0, PT, R72, RZ, PT ;  /* 0x000000ff4800720c */ /* 0x000fe40003f05270 */
[----:B------:R-:W-:Y:S11]  /*6c60*/  IADD3 R65, PT, PT, R65, 0x1, RZ ;  /* 0x0000000141417810 */ /* 0x000ff60007ffe0ff */
[----:B--2---:R-:W-:Y:S01]  /*6c70*/  @P0 IMAD.IADD R0, R99, 0x1, R3 ;  /* 0x0000000163000824 */ /* 0x004fe200078e0203 */
[----:B------:R-:W-:Y:S05]  /*6c80*/  @P0 WARPSYNC.ALL ;  /* 0x0000000000000948 */ /* 0x000fea0003800000 */
[----:B------:R3:W4:Y:S04]  /*6c90*/  @P0 LDSM.16.M88.4 R56, [R5+UR36+0x400] ;  /* 0x000400240538083b */ /* 0x0007280008000200 */
[----:B------:R3:W2:Y:S04]  /*6ca0*/  @P0 LDSM.16.M88.4 R60, [R4+0x400] ;  /* 0x00040000043c083b */ /* 0x0006a80000000200 */
[----:B------:R3:W1:Y:S04]  /*6cb0*/  @P0 LDSM.16.M88.4 R68, [R3+0x400] ;  /* 0x000400000344083b */ /* 0x0006680000000200 */
[----:B------:R3:W1:Y:S02]  /*6cc0*/  @P0 LDSM.16.M88.4 R76, [R0+0x400] ;  /* 0x00040000004c083b */ /* 0x0006640000000200 */
.L_x_108:
[----:B------:R-:W-:Y:S05]  /*6cd0*/  BSYNC B1 ;  /* 0x0000000000017941 */ /* 0x000fea0003800000 */
.L_x_107:
[----:B--23--:R-:W-:Y:S05]  /*6ce0*/  VIADD R0, R48, 0x40 ;  /* 0x0000004030007836 */ /* 0x00cfea0000000000 */
[----:B------:R-:W-:Y:S04]  /*6cf0*/  SHF.R.U32.HI R0, RZ, 0x15, R0 ;  /* 0x00000015ff007819 */ /* 0x000fe80000011600 */
[----:B------:R-:W-:Y:S11]  /*6d00*/  LOP3.LUT P0, RZ, R0, 0x3, R93, 0x48, !PT ;  /* 0x0000000300ff7812 */ /* 0x000ff6000780485d */
[----:B------:R-:W-:Y:S02]  /*6d10*/  @!UPT UIADD3 URZ, UPT, UPT, URZ, URZ, URZ ;  /* 0x000000fffffff290 */ /* 0x000fe4000fffe0ff */
[----:B------:R-:W-:Y:S05]  /*6d20*/  @!P0 BRA `(.L_x_112) ;  /* 0x0000000000408947 */ /* 0x000fea0003800000 */
[----:B------:R-:W2:Y:S01]  /*6d30*/  LDCU.64 UR8, c[0x4][0x70] ;  /* 0x01000e00ff0877ac */ /* 0x000ea20008000a00 */
[----:B------:R-:W-:Y:S01]  /*6d40*/  MOV R3, 0x0 ;  /* 0x0000000000037802 */ /* 0x000fe20000000f00 */
[----:B------:R-:W-:Y:S02]  /*6d50*/  HFMA2 R12, -RZ, RZ, 0, 5.9604644775390625e-08 ;  /* 0x00000001ff0c7431 */ /* 0x000fe400000001ff */
[----:B-1----:R-:W-:Y:S02]  /*6d60*/  IMAD.MOV.U32 R8, RZ, RZ, 0x192 ;  /* 0x00000192ff087424 */ /* 0x002fe400078e00ff */
[----:B------:R-:W-:Y:S01]  /*6d70*/  IMAD.MOV.U32 R13, RZ, RZ, RZ ;  /* 0x000000ffff0d7224 */ /* 0x000fe200078e00ff */
[----:B------:R-:W1:Y:S01]  /*6d80*/  LDCU.64 UR6, c[0x4][0x78] ;  /* 0x01000f00ff0677ac */ /* 0x000e620008000a00 */
[----:B------:R-:W3:Y:S01]  /*6d90*/  LDC.64 R2, c[0x4][R3] ;  /* 0x0100000003027b82 */ /* 0x000ee20000000a00 */
[----:B------:R-:W5:Y:S01]  /*6da0*/  LDCU.64 UR4, c[0x4][0x10] ;  /* 0x01000200ff0477ac */ /* 0x000f620008000a00 */
[----:B--2---:R-:W-:Y:S01]  /*6db0*/  MOV R5, UR9 ;  /* 0x0000000900057c02 */ /* 0x004fe20008000f00 */
[----:B------:R-:W-:Y:S01]  /*6dc0*/  IMAD.U32 R4, RZ, RZ, UR8 ;  /* 0x00000008ff047e24 */ /* 0x000fe2000f8e00ff */
[----:B-1----:R-:W-:Y:S01]  /*6dd0*/  MOV R7, UR7 ;  /* 0x0000000700077c02 */ /* 0x002fe20008000f00 */
[----:B------:R-:W-:Y:S01]  /*6de0*/  IMAD.U32 R6, RZ, RZ, UR6 ;  /* 0x00000006ff067e24 */ /* 0x000fe2000f8e00ff */
[----:B-----5:R-:W-:Y:S01]  /*6df0*/  MOV R11, UR5 ;  /* 0x00000005000b7c02 */ /* 0x020fe20008000f00 */
[----:B------:R-:W-:Y:S02]  /*6e00*/  IMAD.U32 R10, RZ, RZ, UR4 ;  /* 0x00000004ff0a7e24 */ /* 0x000fe4000f8e00ff */
[----:B------:R-:W-:Y:S07]  /*6e10*/  LEPC R20, `(.L_x_112) ;  /* 0x000000001014794e */ /* 0x000fee0000000000 */
[----:B---34-:R-:W-:Y:S05]  /*6e20*/  CALL.ABS.NOINC R2 ;  /* 0x0000000002007343 */ /* 0x018fea0003c00000 */
.L_x_112:
[----:B------:R-:W-:Y:S01]  /*6e30*/  ISETP.NE.AND P6, PT, R105, RZ, PT ;  /* 0x000000ff6900720c */ /* 0x000fe20003fc5270 */
[----:B------:R-:W-:Y:S05]  /*6e40*/  WARPSYNC.ALL ;  /* 0x0000000000007948 */ /* 0x000fea0003800000 */
[----:B------:R-:W-:Y:S01]  /*6e50*/  R2UR UR4, R48 ;  /* 0x00000000300472ca */ /* 0x000fe200000e0000 */
[----:B------:R-:W-:Y:S01]  /*6e60*/  BSSY.RECONVERGENT B0, `(.L_x_113) ;  /* 0x000008f000007945 */ /* 0x000fe20003800200 */
[----:B------:R-:W-:Y:S02]  /*6e70*/  MOV R50, UR51 ;  /* 0x0000003300327c02 */ /* 0x000fe40008000f00 */
[----:B----4-:R-:W-:Y:S02]  /*6e80*/  SHF.L.U32 R3, R56, 0x10, RZ ;  /* 0x0000001038037819 */ /* 0x010fe400000006ff */
[----:B------:R-:W-:Y:S02]  /*6e90*/  MOV R74, UR37 ;  /* 0x00000025004a7c02 */ /* 0x000fe40008000f00 */
[----:B------:R-:W-:Y:S02]  /*6ea0*/  @P6 LEA R50, R50, UR36, 0x3 ;  /* 0x0000002432326c11 */ /* 0x000fe4000f8e18ff */
[----:B------:R-:W-:Y:S02]  /*6eb0*/  LOP3.LUT R51, R57, 0xffff0000, RZ, 0xc0, !PT ;  /* 0xffff000039337812 */ /* 0x000fe400078ec0ff */
[----:B------:R-:W-:Y:S01]  /*6ec0*/  @P6 IADD3 R50, PT, PT, R50, 0xb0, RZ ;  /* 0x000000b032326810 */ /* 0x000fe20007ffe0ff */
[----:B-1----:R-:W1:Y:S01]  /*6ed0*/  LDTM.16dp256bit.x8 R4, tmem[UR4+0x40] ;  /* 0x00004004000479ee */ /* 0x002e6200081a0000 */
[----:B------:R-:W-:Y:S02]  /*6ee0*/  ISETP.NE.AND P0, PT, R101, RZ, PT ;  /* 0x000000ff6500720c */ /* 0x000fe40003f05270 */
[----:B------:R-:W-:Y:S02]  /*6ef0*/  @P6 PRMT R74, R74, 0x654, R50 ;  /* 0x000006544a4a6816 */ /* 0x000fe40000000032 */
[----:B------:R-:W-:Y:S01]  /*6f00*/  SHF.L.U32 R50, R57, 0x10, RZ ;  /* 0x0000001039327819 */ /* 0x000fe200000006ff */
[C---:B-1----:R-:W-:Y:S01]  /*6f10*/  FMUL R0, R47.reuse, R4 ;  /* 0x000000042f007220 */ /* 0x042fe20000400000 */
[----:B------:R-:W-:Y:S01]  /*6f20*/  LOP3.LUT R4, R56, 0xffff0000, RZ, 0xc0, !PT ;  /* 0xffff000038047812 */ /* 0x000fe200078ec0ff */
[C---:B------:R-:W-:Y:S01]  /*6f30*/  FMUL R2, R47.reuse, R5 ;  /* 0x000000052f027220 */ /* 0x040fe20000400000 */
[----:B------:R-:W-:Y:S01]  /*6f40*/  FMUL R7, R47, R7 ;  /* 0x000000072f077220 */ /* 0x000fe20000400000 */
[----:B------:R-:W-:Y:S01]  /*6f50*/  FFMA R0, R49, R3, R0 ;  /* 0x0000000331007223 */ /* 0x000fe20000000000 */
[----:B------:R-:W-:Y:S01]  /*6f60*/  FMUL R3, R47, R6 ;  /* 0x000000062f037220 */ /* 0x000fe20000400000 */
[----:B------:R-:W-:Y:S01]  /*6f70*/  FFMA R2, R49, R4, R2 ;  /* 0x0000000431027223 */ /* 0x000fe20000000002 */
[C---:B------:R-:W-:Y:S01]  /*6f80*/  FMUL R4, R47.reuse, R8 ;  /* 0x000000082f047220 */ /* 0x040fe20000400000 */
[C---:B------:R-:W-:Y:S01]  /*6f90*/  FMUL R8, R47.reuse, R12 ;  /* 0x0000000c2f087220 */ /* 0x040fe20000400000 */
[C---:B------:R-:W-:Y:S01]  /*6fa0*/  FMUL R12, R47.reuse, R16 ;  /* 0x000000102f0c7220 */ /* 0x040fe20000400000 */
[C---:B------:R-:W-:Y:S01]  /*6fb0*/  FMUL R16, R47.reuse, R20 ;  /* 0x000000142f107220 */ /* 0x040fe20000400000 */
[----:B------:R-:W-:Y:S01]  /*6fc0*/  F2FP.BF16.F32.PACK_AB R52, R2, R0 ;  /* 0x000000000234723e */ /* 0x000fe200000010ff */
[C---:B------:R-:W-:Y:S01]  /*6fd0*/  FMUL R20, R47.reuse, R24 ;  /* 0x000000182f147220 */ /* 0x040fe20000400000 */
[C---:B------:R-:W-:Y:S01]  /*6fe0*/  LOP3.LUT R0, R58.reuse, 0xffff0000, RZ, 0xc0, !PT ;  /* 0xffff00003a007812 */ /* 0x040fe200078ec0ff */
[----:B------:R-:W-:Y:S01]  /*6ff0*/  FMUL R24, R47, R28 ;  /* 0x0000001c2f187220 */ /* 0x000fe20000400000 */
[----:B------:R-:W-:Y:S01]  /*7000*/  SHF.L.U32 R2, R59, 0x10, RZ ;  /* 0x000000103b027819 */ /* 0x000fe200000006ff */
[C---:B------:R-:W-:Y:S01]  /*7010*/  FMUL R28, R47.reuse, R32 ;  /* 0x000000202f1c7220 */ /* 0x040fe20000400000 */
[----:B------:R-:W-:Y:S01]  /*7020*/  SHF.L.U32 R32, R58, 0x10, RZ ;  /* 0x000000103a207819 */ /* 0x000fe200000006ff */
[----:B------:R-:W-:Y:S01]  /*7030*/  FMUL R5, R47, R9 ;  /* 0x000000092f057220 */ /* 0x000fe20000400000 */
[C---:B------:R-:W-:Y:S01]  /*7040*/  FFMA R3, R49.reuse, R50, R3 ;  /* 0x0000003231037223 */ /* 0x040fe20000000003 */
[----:B------:R-:W-:Y:S01]  /*7050*/  FFMA R7, R49, R51, R7 ;  /* 0x0000003331077223 */ /* 0x000fe20000000007 */
[----:B------:R-:W-:Y:S01]  /*7060*/  FMUL R6, R47, R10 ;  /* 0x0000000a2f067220 */ /* 0x000fe20000400000 */
[----:B------:R-:W-:Y:S01]  /*7070*/  FFMA R4, R49, R32, R4 ;  /* 0x0000002031047223 */ /* 0x000fe20000000004 */
[----:B------:R-:W-:Y:S01]  /*7080*/  LOP3.LUT R32, R59, 0xffff0000, RZ, 0xc0, !PT ;  /* 0xffff00003b207812 */ /* 0x000fe200078ec0ff */
[----:B------:R-:W-:Y:S01]  /*7090*/  FFMA R5, R49, R0, R5 ;  /* 0x0000000031057223 */ /* 0x000fe20000000005 */
[C---:B------:R-:W-:Y:S01]  /*70a0*/  SHF.L.U32 R0, R60.reuse, 0x10, RZ ;  /* 0x000000103c007819 */ /* 0x040fe200000006ff */
[----:B------:R-:W-:Y:S01]  /*70b0*/  FMUL R11, R47, R11 ;  /* 0x0000000b2f0b7220 */ /* 0x000fe20000400000 */
[----:B------:R-:W-:Y:S01]  /*70c0*/  F2FP.BF16.F32.PACK_AB R53, R7, R3 ;  /* 0x000000030735723e */ /* 0x000fe200000010ff */
[C---:B------:R-:W-:Y:S01]  /*70d0*/  FFMA R6, R49.reuse, R2, R6 ;  /* 0x0000000231067223 */ /* 0x040fe20000000006 */
[----:B------:R-:W-:Y:S01]  /*70e0*/  LOP3.LUT R2, R60, 0xffff0000, RZ, 0xc0, !PT ;  /* 0xffff00003c027812 */ /* 0x000fe200078ec0ff */
[----:B------:R-:W-:Y:S01]  /*70f0*/  FFMA R11, R49, R32, R11 ;  /* 0x00000020310b7223 */ /* 0x000fe2000000000b */
[----:B------:R-:W-:Y:S01]  /*7100*/  SHF.L.U32 R3, R61, 0x10, RZ ;  /* 0x000000103d037819 */ /* 0x000fe200000006ff */
[----:B------:R-:W-:Y:S01]  /*7110*/  FFMA R8, R49, R0, R8 ;  /* 0x0000000031087223 */ /* 0x000fe20000000008 */
[----:B------:R-:W-:Y:S01]  /*7120*/  LOP3.LUT R0, R61, 0xffff0000, RZ, 0xc0, !PT ;  /* 0xffff00003d007812 */ /* 0x000fe200078ec0ff */
[----:B------:R-:W-:Y:S01]  /*7130*/  FMUL R9, R47, R13 ;  /* 0x0000000d2f097220 */ /* 0x000fe20000400000 */
[----:B------:R-:W-:Y:S01]  /*7140*/  F2FP.BF16.F32.PACK_AB R54, R5, R4 ;  /* 0x000000040536723e */ /* 0x000fe200000010ff */
[----:B------:R-:W-:Y:S01]  /*7150*/  FMUL R10, R47, R14 ;  /* 0x0000000e2f0a7220 */ /* 0x000fe20000400000 */
[----:B------:R-:W-:Y:S01]  /*7160*/  SHF.L.U32 R4, R77, 0x10, RZ ;  /* 0x000000104d047819 */ /* 0x000fe200000006ff */
[----:B------:R-:W-:Y:S01]  /*7170*/  FMUL R15, R47, R15 ;  /* 0x0000000f2f0f7220 */ /* 0x000fe20000400000 */
[----:B------:R-:W-:Y:S01]  /*7180*/  F2FP.BF16.F32.PACK_AB R55, R11, R6 ;  /* 0x000000060b37723e */ /* 0x000fe200000010ff */
[C---:B------:R-:W-:Y:S01]  /*7190*/  FFMA R9, R49.reuse, R2, R9 ;  /* 0x0000000231097223 */ /* 0x040fe20000000009 */
[C---:B------:R-:W-:Y:S01]  /*71a0*/  SHF.L.U32 R2, R62.reuse, 0x10, RZ ;  /* 0x000000103e027819 */ /* 0x040fe200000006ff */
[C---:B------:R-:W-:Y:S01]  /*71b0*/  FFMA R10, R49.reuse, R3, R10 ;  /* 0x00000003310a7223 */ /* 0x040fe2000000000a */
[----:B------:R-:W-:Y:S01]  /*71c0*/  LOP3.LUT R3, R62, 0xffff0000, RZ, 0xc0, !PT ;  /* 0xffff00003e037812 */ /* 0x000fe200078ec0ff */
[----:B------:R-:W-:Y:S01]  /*71d0*/  FFMA R15, R49, R0, R15 ;  /* 0x00000000310f7223 */ /* 0x000fe2000000000f */
[----:B------:R-:W-:Y:S01]  /*71e0*/  SHF.L.U32 R0, R63, 0x10, RZ ;  /* 0x000000103f007819 */ /* 0x000fe200000006ff */
[----:B------:R-:W-:Y:S01]  /*71f0*/  FMUL R13, R47, R17 ;  /* 0x000000112f0d7220 */ /* 0x000fe20000400000 */
[----:B------:R-:W-:Y:S01]  /*7200*/  F2FP.BF16.F32.PACK_AB R8, R9, R8 ;  /* 0x000000080908723e */ /* 0x000fe200000010ff */
[----:B------:R-:W-:Y:S01]  /*7210*/  FMUL R14, R47, R18 ;  /* 0x000000122f0e7220 */ /* 0x000fe20000400000 */
[----:B------:R-:W-:Y:S01]  /*7220*/  LOP3.LUT R5, R79, 0xffff0000, RZ, 0xc0, !PT ;  /* 0xffff00004f057812 */ /* 0x000fe200078ec0ff */
[----:B------:R-:W-:Y:S01]  /*7230*/  FFMA R12, R49, R2, R12 ;  /* 0x00000002310c7223 */ /* 0x000fe2000000000c */
[----:B------:R-:W-:Y:S01]  /*7240*/  LOP3.LUT R2, R63, 0xffff0000, RZ, 0xc0, !PT ;  /* 0xffff00003f027812 */ /* 0x000fe200078ec0ff */
[----:B------:R-:W-:Y:S01]  /*7250*/  FFMA R13, R49, R3, R13 ;  /* 0x00000003310d7223 */ /* 0x000fe2000000000d */
[----:B------:R-:W-:Y:S01]  /*7260*/  SHF.L.U32 R3, R69, 0x10, RZ ;  /* 0x0000001045037819 */ /* 0x000fe200000006ff */
[----:B------:R-:W-:Y:S01]  /*7270*/  FFMA R14, R49, R0, R14 ;  /* 0x00000000310e7223 */ /* 0x000fe2000000000e */
[C---:B------:R-:W-:Y:S01]  /*7280*/  SHF.L.U32 R0, R68.reuse, 0x10, RZ ;  /* 0x0000001044007819 */ /* 0x040fe200000006ff */
[----:B------:R-:W-:Y:S01]  /*7290*/  FMUL R19, R47, R19 ;  /* 0x000000132f137220 */ /* 0x000fe20000400000 */
[----:B------:R-:W-:Y:S01]  /*72a0*/  F2FP.BF16.F32.PACK_AB R9, R15, R10 ;  /* 0x0000000a0f09723e */ /* 0x000fe200000010ff */
[----:B------:R-:W-:Y:S01]  /*72b0*/  FMUL R17, R47, R21 ;  /* 0x000000152f117220 */ /* 0x000fe20000400000 */
[----:B------:R-:W-:Y:S01]  /*72c0*/  F2FP.BF16.F32.PACK_AB R10, R13, R12 ;  /* 0x0000000c0d0a723e */ /* 0x000fe200000010ff */
[C---:B------:R-:W-:Y:S01]  /*72d0*/  FFMA R19, R49.reuse, R2, R19 ;  /* 0x0000000231137223 */ /* 0x040fe20000000013 */
[----:B------:R-:W-:Y:S01]  /*72e0*/  LOP3.LUT R2, R68, 0xffff0000, RZ, 0xc0, !PT ;  /* 0xffff000044027812 */ /* 0x000fe200078ec0ff */
[----:B------:R-:W-:Y:S01]  /*72f0*/  FFMA R16, R49, R0, R16 ;  /* 0x0000000031107223 */ /* 0x000fe20000000010 */
[----:B------:R-:W-:Y:S01]  /*7300*/  LOP3.LUT R0, R69, 0xffff0000, RZ, 0xc0, !PT ;  /* 0xffff000045007812 */ /* 0x000fe200078ec0ff */
[----:B------:R-:W-:Y:S01]  /*7310*/  FMUL R18, R47, R22 ;  /* 0x000000162f127220 */ /* 0x000fe20000400000 */
[----:B------:R-:W-:Y:S01]  /*7320*/  F2FP.BF16.F32.PACK_AB R11, R19, R14 ;  /* 0x0000000e130b723e */ /* 0x000fe200000010ff */
[----:B------:R-:W-:Y:S01]  /*7330*/  FMUL R23, R47, R23 ;  /* 0x000000172f177220 */ /* 0x000fe20000400000 */
[C---:B------:R-:W-:Y:S01]  /*7340*/  FFMA R17, R49.reuse, R2, R17 ;  /* 0x0000000231117223 */ /* 0x040fe20000000011 */
[C---:B------:R-:W-:Y:S01]  /*7350*/  SHF.L.U32 R2, R70.reuse, 0x10, RZ ;  /* 0x0000001046027819 */ /* 0x040fe200000006ff */
[----:B------:R-:W-:Y:S01]  /*7360*/  FFMA R18, R49, R3, R18 ;  /* 0x0000000331127223 */ /* 0x000fe20000000012 */
[----:B------:R-:W-:Y:S01]  /*7370*/  SHF.L.U32 R3, R71, 0x10, RZ ;  /* 0x0000001047037819 */ /* 0x000fe200000006ff */
[----:B------:R-:W-:Y:S01]  /*7380*/  FFMA R23, R49, R0, R23 ;  /* 0x0000000031177223 */ /* 0x000fe20000000017 */
[----:B------:R-:W-:Y:S01]  /*7390*/  LOP3.LUT R0, R70, 0xffff0000, RZ, 0xc0, !PT ;  /* 0xffff000046007812 */ /* 0x000fe200078ec0ff */
[----:B------:R-:W-:Y:S01]  /*73a0*/  FMUL R21, R47, R25 ;  /* 0x000000192f157220 */ /* 0x000fe20000400000 */
[----:B------:R-:W-:Y:S01]  /*73b0*/  F2FP.BF16.F32.PACK_AB R16, R17, R16 ;  /* 0x000000101110723e */ /* 0x000fe200000010ff */
[----:B------:R-:W-:Y:S01]  /*73c0*/  FMUL R22, R47, R26 ;  /* 0x0000001a2f167220 */ /* 0x000fe20000400000 */
[----:B------:R-:W-:Y:S01]  /*73d0*/  F2FP.BF16.F32.PACK_AB R17, R23, R18 ;  /* 0x000000121711723e */ /* 0x000fe200000010ff */
[C---:B------:R-:W-:Y:S01]  /*73e0*/  FFMA R20, R49.reuse, R2, R20 ;  /* 0x0000000231147223 */ /* 0x040fe20000000014 */
[C---:B------:R-:W-:Y:S01]  /*73f0*/  SHF.L.U32 R2, R76.reuse, 0x10, RZ ;  /* 0x000000104c027819 */ /* 0x040fe200000006ff */
[----:B------:R1:W-:Y:S01]  /*7400*/  STSM.16.M88.4 [R107+0x2400], R52 ;  /* 0x002400346b007844 */ /* 0x0003e20000000200 */
[----:B------:R-:W-:Y:S01]  /*7410*/  FFMA R21, R49, R0, R21 ;  /* 0x0000000031157223 */ /* 0x000fe20000000015 */
[----:B------:R-:W-:Y:S01]  /*7420*/  LOP3.LUT R0, R71, 0xffff0000, RZ, 0xc0, !PT ;  /* 0xffff000047007812 */ /* 0x000fe200078ec0ff */
[----:B------:R-:W-:Y:S01]  /*7430*/  FFMA R22, R49, R3, R22 ;  /* 0x0000000331167223 */ /* 0x000fe20000000016 */
[----:B------:R-:W-:Y:S04]  /*7440*/  LOP3.LUT R3, R76, 0xffff0000, RZ, 0xc0, !PT ;  /* 0xffff00004c037812 */ /* 0x000fe800078ec0ff */
[----:B------:R1:W-:Y:S01]  /*7450*/  STSM.16.M88.4 [R106+0x2400], R8 ;  /* 0x002400086a007844 */ /* 0x0003e20000000200 */
[----:B------:R-:W-:Y:S01]  /*7460*/  F2FP.BF16.F32.PACK_AB R18, R21, R20 ;  /* 0x000000141512723e */ /* 0x000fe200000010ff */
[C---:B------:R-:W-:Y:S01]  /*7470*/  FMUL R27, R47.reuse, R27 ;  /* 0x0000001b2f1b7220 */ /* 0x040fe20000400000 */
[C---:B------:R-:W-:Y:S01]  /*7480*/  FMUL R25, R47.reuse, R29 ;  /* 0x0000001d2f197220 */ /* 0x040fe20000400000 */
[C---:B------:R-:W-:Y:S01]  /*7490*/  FMUL R26, R47.reuse, R30 ;  /* 0x0000001e2f1a7220 */ /* 0x040fe20000400000 */
[----:B------:R-:W-:Y:S01]  /*74a0*/  FMUL R31, R47, R31 ;  /* 0x0000001f2f1f7220 */ /* 0x000fe20000400000 */
[----:B------:R-:W-:Y:S01]  /*74b0*/  FFMA R27, R49, R0, R27 ;  /* 0x00000000311b7223 */ /* 0x000fe2000000001b */
[----:B------:R-:W-:Y:S01]  /*74c0*/  LOP3.LUT R0, R77, 0xffff0000, RZ, 0xc0, !PT ;  /* 0xffff00004d007812 */ /* 0x000fe200078ec0ff */
[C---:B------:R-:W-:Y:S01]  /*74d0*/  FFMA R24, R49.reuse, R2, R24 ;  /* 0x0000000231187223 */ /* 0x040fe20000000018 */
[C---:B------:R-:W-:Y:S01]  /*74e0*/  FFMA R25, R49.reuse, R3, R25 ;  /* 0x0000000331197223 */ /* 0x040fe20000000019 */
[C---:B------:R-:W-:Y:S01]  /*74f0*/  SHF.L.U32 R2, R78.reuse, 0x10, RZ ;  /* 0x000000104e027819 */ /* 0x040fe200000006ff */
[----:B------:R-:W-:Y:S01]  /*7500*/  FFMA R26, R49, R4, R26 ;  /* 0x00000004311a7223 */ /* 0x000fe2000000001a */
[----:B------:R-:W-:Y:S01]  /*7510*/  LOP3.LUT R3, R78, 0xffff0000, RZ, 0xc0, !PT ;  /* 0xffff00004e037812 */ /* 0x000fe200078ec0ff */
[----:B------:R-:W-:Y:S01]  /*7520*/  FMUL R29, R47, R33 ;  /* 0x000000212f1d7220 */ /* 0x000fe20000400000 */
[----:B------:R-:W-:Y:S01]  /*7530*/  SHF.L.U32 R4, R79, 0x10, RZ ;  /* 0x000000104f047819 */ /* 0x000fe200000006ff */
[----:B------:R-:W-:Y:S01]  /*7540*/  FMUL R30, R47, R34 ;  /* 0x000000222f1e7220 */ /* 0x000fe20000400000 */
[----:B------:R-:W-:Y:S01]  /*7550*/  FFMA R31, R49, R0, R31 ;  /* 0x00000000311f7223 */ /* 0x000fe2000000001f */
[----:B------:R-:W-:Y:S01]  /*7560*/  FMUL R35, R47, R35 ;  /* 0x000000232f237220 */ /* 0x000fe20000400000 */
[C---:B------:R-:W-:Y:S01]  /*7570*/  FFMA R28, R49.reuse, R2, R28 ;  /* 0x00000002311c7223 */ /* 0x040fe2000000001c */
[C---:B------:R-:W-:Y:S01]  /*7580*/  FFMA R29, R49.reuse, R3, R29 ;  /* 0x00000003311d7223 */ /* 0x040fe2000000001d */
[C---:B------:R-:W-:Y:S01]  /*7590*/  FFMA R30, R49.reuse, R4, R30 ;  /* 0x00000004311e7223 */ /* 0x040fe2000000001e */
[----:B------:R-:W-:Y:S01]  /*75a0*/  FFMA R35, R49, R5, R35 ;  /* 0x0000000531237223 */ /* 0x000fe20000000023 */
[----:B------:R-:W-:Y:S02]  /*75b0*/  F2FP.BF16.F32.PACK_AB R19, R27, R22 ;  /* 0x000000161b13723e */ /* 0x000fe400000010ff */
[----:B------:R-:W-:Y:S02]  /*75c0*/  F2FP.BF16.F32.PACK_AB R24, R25, R24 ;  /* 0x000000181918723e */ /* 0x000fe400000010ff */
[----:B------:R-:W-:Y:S01]  /*75d0*/  F2FP.BF16.F32.PACK_AB R25, R31, R26 ;  /* 0x0000001a1f19723e */ /* 0x000fe200000010ff */
[----:B------:R1:W-:Y:S01]  /*75e0*/  STSM.16.M88.4 [R108+0x2000], R16 ;  /* 0x002000106c007844 */ /* 0x0003e20000000200 */
[----:B------:R-:W-:Y:S02]  /*75f0*/  F2FP.BF16.F32.PACK_AB R26, R29, R28 ;  /* 0x0000001c1d1a723e */ /* 0x000fe400000010ff */
[----:B------:R-:W-:Y:S02]  /*7600*/  F2FP.BF16.F32.PACK_AB R27, R35, R30 ;  /* 0x0000001e231b723e */ /* 0x000fe400000010ff */
[----:B------:R-:W-:Y:S02]  /*7610*/  LEA R0, R65, UR36, 0x3 ;  /* 0x0000002441007c11 */ /* 0x000fe4000f8e18ff */
[----:B------:R-:W-:Y:S01]  /*7620*/  @P6 SHF.L.U32 R2, R98, 0x1f, RZ ;  /* 0x0000001f62026819 */ /* 0x000fe200000006ff */
[----:B------:R1:W-:Y:S01]  /*7630*/  STSM.16.M88.4 [R109+0x2000], R24 ;  /* 0x002000186d007844 */ /* 0x0003e20000000200 */
        /* <DEDUP_REMOVED lines=8> */
[----:B------:R-:W-:Y:S02]  /*76c0*/  UIADD3 UR8, UP0, UPT, UR52, 0x680, URZ ;  /* 0x0000068034087890 */ /* 0x000fe4000ff1e0ff */
[----:B------:R-:W-:Y:S02]  /*76d0*/  UIADD3 UR5, UPT, UPT, UR41, 0x40, URZ ;  /* 0x0000004029057890 */ /* 0x000fe4000fffe0ff */
[----:B------:R-:W-:Y:S02]  /*76e0*/  UIADD3 UR4, UPT, UPT, UR36, 0x2400, URZ ;  /* 0x0000240024047890 */ /* 0x000fe4000fffe0ff */
[----:B------:R-:W-:Y:S01]  /*76f0*/  UIADD3.X UR9, UPT, UPT, URZ, UR53, URZ, UP0, !UPT ;  /* 0x00000035ff097290 */ /* 0x000fe200087fe4ff */
[----:B------:R-:W-:Y:S01]  /*7700*/  UMOV UR6, UR42 ;  /* 0x0000002a00067c82 */ /* 0x000fe20008000000 */
[----:B------:R-:W-:Y:S07]  /*7710*/  UMOV UR7, UR44 ;  /* 0x0000002c00077c82 */ /* 0x000fee0008000000 */
[----:B------:R2:W-:Y:S01]  /*7720*/  UTMASTG.3D [UR4], [UR8] ;  /* 0x00000004080073b5 */ /* 0x0005e20008010000 */
[----:B------:R0:W-:Y:S01]  /*7730*/  UTMACMDFLUSH ;  /* 0x00000000000079b7 */ /* 0x0001e20000000000 */
[----:B--2---:R-:W-:Y:S04]  /*7740*/  DEPBAR.LE SB0, 0x1 ;  /* 0x000080400000791a */ /* 0x004fe80000000000 */
.L_x_114:
[----:B------:R-:W-:Y:S05]  /*7750*/  BSYNC.RECONVERGENT B0 ;  /* 0x0000000000007941 */ /* 0x000fea0003800200 */
.L_x_113:
[----:B------:R-:W-:Y:S01]  /*7760*/  BAR.SYNC.DEFER_BLOCKING 0x1, 0x80 ;  /* 0x0042000000007b1d */ /* 0x000fe20000010000 */
[----:B------:R-:W-:Y:S04]  /*7770*/  UIADD3 UR40, UPT, UPT, UR51, 0x1, URZ ;  /* 0x0000000133287890 */ /* 0x000fe8000fffe0ff */
[----:B------:R-:W-:Y:S04]  /*7780*/  UISETP.NE.AND UP0, UPT, UR40, 0x4, UPT ;  /* 0x000000042800788c */ /* 0x000fe8000bf05270 */
[----:B------:R-:W-:Y:S01]  /*7790*/  USEL UR40, UR40, URZ, UP0 ;  /* 0x000000ff28287287 */ /* 0x000fe20008000000 */
[----:B------:R2:W-:Y:S01]  /*77a0*/  @P6 SYNCS.ARRIVE.TRANS64.RED.A1T0 RZ, [R74+URZ], RZ ;  /* 0x000000ff4aff69a7 */ /* 0x0005e200081004ff */
[----:B------:R-:W-:Y:S01]  /*77b0*/  BSSY B1, `(.L_x_115) ;  /* 0x0000018000017945 */ /* 0x000fe20003800000 */
[----:B------:R-:W3:Y:S02]  /*77c0*/  @P6 SYNCS.PHASECHK.TRANS64.TRYWAIT P0, [R0+URZ+0x90], R2 ;  /* 0x00009002000065a7 */ /* 0x000ee400080011ff */
[----:B---3--:R-:W-:Y:S01]  /*77d0*/  @P6 SEL R67, RZ, 0x1, !P0 ;  /* 0x00000001ff436807 */ /* 0x008fe20004000000 */
[----:B--2---:R-:W-:Y:S06]  /*77e0*/  @!P6 BRA `(.L_x_116) ;  /* 0x000000000050e947 */ /* 0x004fec0003800000 */
        /* <DEDUP_REMOVED lines=8> */
[----:B------:R-:W-:Y:S04]  /*7870*/  SHF.L.U32 R5, R98, 0x1f, RZ ;  /* 0x0000001f62057819 */ /* 0x000fe800000006ff */
[----:B------:R-:W2:Y:S02]  /*7880*/  SYNCS.PHASECHK.TRANS64.TRYWAIT P0, [R0+URZ+0x90], R5 ;  /* 0x00009005000075a7 */ /* 0x000ea400080011ff */
[----:B--2---:R-:W-:Y:S05]  /*7890*/  @!P0 BRA `(.L_x_119) ;  /* 0x0000002400e88947 */ /* 0x004fea0003800000 */
.L_x_118:
[----:B------:R-:W-:Y:S05]  /*78a0*/  BSYNC B0 ;  /* 0x0000000000007941 */ /* 0x000fea0003800000 */
.L_x_117:
[----:B------:R-:W-:Y:S02]  /*78b0*/  ISETP.NE.AND P0, PT, R72, RZ, PT ;  /* 0x000000ff4800720c */ /* 0x000fe40003f05270 */
[----:B------:R-:W-:Y:S11]  /*78c0*/  IADD3 R65, PT, PT, R65, 0x1, RZ ;  /* 0x0000000141417810 */ /* 0x000ff60007ffe0ff */
[----:B--2---:R-:W-:Y:S01]  /*78d0*/  @P0 IMAD.IADD R0, R99, 0x1, R2 ;  /* 0x0000000163000824 */ /* 0x004fe200078e0202 */
[----:B------:R-:W-:Y:S05]  /*78e0*/  @P0 WARPSYNC.ALL ;  /* 0x0000000000000948 */ /* 0x000fea0003800000 */
[----:B------:R2:W3:Y:S04]  /*78f0*/  @P0 LDSM.16.M88.4 R56, [R4+UR36+0x400] ;  /* 0x000400240438083b */ /* 0x0004e80008000200 */
[----:B------:R2:W4:Y:S04]  /*7900*/  @P0 LDSM.16.M88.4 R60, [R3+0x400] ;  /* 0x00040000033c083b */ /* 0x0005280000000200 */
[----:B------:R2:W1:Y:S04]  /*7910*/  @P0 LDSM.16.M88.4 R68, [R2+0x400] ;  /* 0x000400000244083b */ /* 0x0004680000000200 */
[----:B------:R2:W1:Y:S02]  /*7920*/  @P0 LDSM.16.M88.4 R76, [R0+0x400] ;  /* 0x00040000004c083b */ /* 0x0004640000000200 */
.L_x_116:
[----:B------:R-:W-:Y:S05]  /*7930*/  BSYNC B1 ;  /* 0x0000000000017941 */ /* 0x000fea0003800000 */
.L_x_115:
[----:B--2---:R-:W-:Y:S05]  /*7940*/  VIADD R0, R48, 0x80 ;  /* 0x0000008030007836 */ /* 0x004fea0000000000 */
        /* <DEDUP_REMOVED lines=20> */
.L_x_120:
[----:B------:R-:W-:Y:S01]  /*7a90*/  ISETP.NE.AND P6, PT, R105, RZ, PT ;  /* 0x000000ff6900720c */ /* 0x000fe20003fc5270 */
[----:B------:R-:W-:Y:S05]  /*7aa0*/  WARPSYNC.ALL ;  /* 0x0000000000007948 */ /* 0x000fea0003800000 */
[----:B------:R-:W-:Y:S01]  /*7ab0*/  R2UR UR4, R48 ;  /* 0x00000000300472ca */ /* 0x000fe200000e0000 */
[----:B------:R-:W-:Y:S01]  /*7ac0*/  BSSY.RECONVERGENT B0, `(.L_x_121) ;  /* 0x000008f000007945 */ /* 0x000fe20003800200 */
[----:B------:R-:W-:Y:S02]  /*7ad0*/  MOV R50, UR40 ;  /* 0x0000002800327c02 */ /* 0x000fe40008000f00 */
[----:B---3--:R-:W-:Y:S02]  /*7ae0*/  SHF.L.U32 R3, R56, 0x10, RZ ;  /* 0x0000001038037819 */ /* 0x008fe400000006ff */
        /* <DEDUP_REMOVED lines=33> */
[C---:B----4-:R-:W-:Y:S01]  /*7d00*/  SHF.L.U32 R0, R60.reuse, 0x10, RZ ;  /* 0x000000103c007819 */ /* 0x050fe200000006ff */
        /* <DEDUP_REMOVED lines=106> */
.L_x_122:
[----:B------:R-:W-:Y:S05]  /*83b0*/  BSYNC.RECONVERGENT B0 ;  /* 0x0000000000007941 */ /* 0x000fea0003800200 */
.L_x_121:
        /* <DEDUP_REMOVED lines=20> */
.L_x_126:
[----:B------:R-:W-:Y:S05]  /*8500*/  BSYNC B0 ;  /* 0x0000000000007941 */ /* 0x000fea0003800000 */
.L_x_125:
[----:B------:R-:W-:Y:S11]  /*8510*/  ISETP.NE.AND P0, PT, R72, RZ, PT ;  /* 0x000000ff4800720c */ /* 0x000ff60003f05270 */
[----:B------:R-:W-:Y:S02]  /*8520*/  @!UPT UIADD3 URZ, UPT, UPT, URZ, URZ, URZ ;  /* 0x000000fffffff290 */ /* 0x000fe4000fffe0ff */
[----:B--2---:R-:W-:Y:S01]  /*8530*/  @P0 IADD3 R0, PT, PT, R99, R73, RZ ;  /* 0x0000004963000210 */ /* 0x004fe20007ffe0ff */
[----:B------:R-:W-:Y:S05]  /*8540*/  @P0 WARPSYNC.ALL ;  /* 0x0000000000000948 */ /* 0x000fea0003800000 */
[----:B------:R2:W3:Y:S04]  /*8550*/  @P0 LDSM.16.M88.4 R56, [R65+UR36+0x400] ;  /* 0x000400244138083b */ /* 0x0004e80008000200 */
[----:B------:R2:W4:Y:S04]  /*8560*/  @P0 LDSM.16.M88.4 R60, [R3+0x400] ;  /* 0x00040000033c083b */ /* 0x0005280000000200 */
[----:B------:R2:W1:Y:S04]  /*8570*/  @P0 LDSM.16.M88.4 R68, [R73+0x400] ;  /* 0x000400004944083b */ /* 0x0004680000000200 */
[----:B------:R2:W1:Y:S02]  /*8580*/  @P0 LDSM.16.M88.4 R76, [R0+0x400] ;  /* 0x00040000004c083b */ /* 0x0004640000000200 */
.L_x_124:
[----:B------:R-:W-:Y:S05]  /*8590*/  BSYNC B1 ;  /* 0x0000000000017941 */ /* 0x000fea0003800000 */
.L_x_123:
        /* <DEDUP_REMOVED lines=21> */
.L_x_128:
[----:B------:R-:W-:Y:S01]  /*86f0*/  ISETP.NE.AND P0, PT, R101, RZ, PT ;  /* 0x000000ff6500720c */ /* 0x000fe20003f05270 */
[----:B------:R-:W-:Y:S05]  /*8700*/  WARPSYNC.ALL ;  /* 0x0000000000007948 */ /* 0x000fea0003800000 */
[----:B------:R-:W-:Y:S01]  /*8710*/  R2UR UR4, R48 ;  /* 0x00000000300472ca */ /* 0x000fe200000e0000 */
[----:B------:R-:W-:Y:S01]  /*8720*/  BSSY.RECONVERGENT B0, `(.L_x_129) ;  /* 0x000008c000007945 */ /* 0x000fe20003800200 */
[C---:B---3--:R-:W-:Y:S02]  /*8730*/  SHF.L.U32 R0, R56.reuse, 0x10, RZ ;  /* 0x0000001038007819 */ /* 0x048fe400000006ff */
[----:B------:R-:W-:Y:S02]  /*8740*/  LOP3.LUT R2, R56, 0xffff0000, RZ, 0xc0, !PT ;  /* 0xffff000038027812 */ /* 0x000fe400078ec0ff */
[C---:B------:R-:W-:Y:S02]  /*8750*/  SHF.L.U32 R3, R57.reuse, 0x10, RZ ;  /* 0x0000001039037819 */ /* 0x040fe400000006ff */
[----:B------:R-:W-:Y:S02]  /*8760*/  LOP3.LUT R48, R57, 0xffff0000, RZ, 0xc0, !PT ;  /* 0xffff000039307812 */ /* 0x000fe400078ec0ff */
[C---:B------:R-:W-:Y:S02]  /*8770*/  SHF.L.U32 R50, R58.reuse, 0x10, RZ ;  /* 0x000000103a327819 */ /* 0x040fe400000006ff */
[----:B------:R-:W-:Y:S01]  /*8780*/  LOP3.LUT R51, R58, 0xffff0000, RZ, 0xc0, !PT ;  /* 0xffff00003a337812 */ /* 0x000fe200078ec0ff */
[----:B-1----:R-:W1:Y:S01]  /*8790*/  LDTM.16dp256bit.x8 R4, tmem[UR4+0xc0] ;  /* 0x0000c004000479ee */ /* 0x002e6200081a0000 */
[C---:B------:R-:W-:Y:S01]  /*87a0*/  SHF.L.U32 R52, R59.reuse, 0x10, RZ ;  /* 0x000000103b347819 */ /* 0x040fe200000006ff */
[----:B------:R-:W-:Y:S01]  /*87b0*/  NOP ;  /* 0x0000000000007918 */ /* 0x000fe20000000000 */
[----:B------:R-:W-:Y:S02]  /*87c0*/  LOP3.LUT R53, R59, 0xffff0000, RZ, 0xc0, !PT ;  /* 0xffff00003b357812 */ /* 0x000fe400078ec0ff */
[----:B------:R-:W-:Y:S02]  /*87d0*/  R2UR UR5, R64 ;  /* 0x00000000400572ca */ /* 0x000fe400000e0000 */
[C---:B----4-:R-:W-:Y:S02]  /*87e0*/  SHF.L.U32 R54, R60.reuse, 0x10, RZ ;  /* 0x000000103c367819 */ /* 0x050fe400000006ff */
[----:B------:R-:W-:Y:S02]  /*87f0*/  LOP3.LUT R55, R60, 0xffff0000, RZ, 0xc0, !PT ;  /* 0xffff00003c377812 */ /* 0x000fe400078ec0ff */
[C---:B------:R-:W-:Y:S02]  /*8800*/  SHF.L.U32 R56, R61.reuse, 0x10, RZ ;  /* 0x000000103d387819 */ /* 0x040fe400000006ff */
[----:B------:R-:W-:Y:S02]  /*8810*/  LOP3.LUT R57, R61, 0xffff0000, RZ, 0xc0, !PT ;  /* 0xffff00003d397812 */ /* 0x000fe400078ec0ff */
[C---:B------:R-:W-:Y:S02]  /*8820*/  SHF.L.U32 R58, R62.reuse, 0x10, RZ ;  /* 0x000000103e3a7819 */ /* 0x040fe400000006ff */
[----:B------:R-:W-:Y:S01]  /*8830*/  LOP3.LUT R59, R62, 0xffff0000, RZ, 0xc0, !PT ;  /* 0xffff00003e3b7812 */ /* 0x000fe200078ec0ff */
[----:B------:R-:W-:Y:S01]  /*8840*/  UIADD3 UR5, UPT, UPT, UR5, 0x120, URZ ;  /* 0x0000012005057890 */ /* 0x000fe2000fffe0ff */
[C---:B------:R-:W-:Y:S02]  /*8850*/  SHF.L.U32 R60, R63.reuse, 0x10, RZ ;  /* 0x000000103f3c7819 */ /* 0x040fe400000006ff */
[----:B------:R-:W-:Y:S01]  /*8860*/  LOP3.LUT R61, R63, 0xffff0000, RZ, 0xc0, !PT ;  /* 0xffff00003f3d7812 */ /* 0x000fe200078ec0ff */
[----:B------:R-:W-:Y:S01]  /*8870*/  UPRMT UR5, UR37, 0x654, UR5 ;  /* 0x0000065425057896 */ /* 0x000fe20008000005 */
[C---:B------:R-:W-:Y:S01]  /*8880*/  SHF.L.U32 R62, R68.reuse, 0x10, RZ ;  /* 0x00000010443e7819 */ /* 0x040fe200000006ff */
[C---:B-1----:R-:W-:Y:S01]  /*8890*/  FMUL R4, R47.reuse, R4 ;  /* 0x000000042f047220 */ /* 0x042fe20000400000 */
[C---:B------:R-:W-:Y:S01]  /*88a0*/  FMUL R5, R47.reuse, R5 ;  /* 0x000000052f057220 */ /* 0x040fe20000400000 */
[----:B------:R-:W-:Y:S01]  /*88b0*/  FMUL R6, R47, R6 ;  /* 0x000000062f067220 */ /* 0x000fe20000400000 */
[----:B------:R-:W-:Y:S01]  /*88c0*/  LOP3.LUT R63, R68, 0xffff0000, RZ, 0xc0, !PT ;  /* 0xffff0000443f7812 */ /* 0x000fe200078ec0ff */
[C---:B------:R-:W-:Y:S01]  /*88d0*/  FFMA R4, R49.reuse, R0, R4 ;  /* 0x0000000031047223 */ /* 0x040fe20000000004 */
[----:B------:R-:W-:Y:S01]  /*88e0*/  FFMA R5, R49, R2, R5 ;  /* 0x0000000231057223 */ /* 0x000fe20000000005 */
[----:B------:R-:W-:Y:S01]  /*88f0*/  SHF.L.U32 R64, R69, 0x10, RZ ;  /* 0x0000001045407819 */ /* 0x000fe200000006ff */
[----:B------:R-:W-:Y:S01]  /*8900*/  SYNCS.ARRIVE.TRANS64.RED.A1T0 RZ, [UR5], RZ ;  /* 0x000000ffffff79a7 */ /* 0x000fe20008100405 */
[----:B------:R-:W-:Y:S01]  /*8910*/  FFMA R6, R49, R3, R6 ;  /* 0x0000000331067223 */ /* 0x000fe20000000006 */
[----:B------:R-:W-:Y:S01]  /*8920*/  FMUL R7, R47, R7 ;  /* 0x000000072f077220 */ /* 0x000fe20000400000 */
[----:B------:R-:W-:Y:S01]  /*8930*/  LOP3.LUT R65, R69, 0xffff0000, RZ, 0xc0, !PT ;  /* 0xffff000045417812 */ /* 0x000fe200078ec0ff */
[----:B------:R-:W-:Y:S01]  /*8940*/  FMUL R8, R47, R8 ;  /* 0x000000082f087220 */ /* 0x000fe20000400000 */
[----:B------:R-:W-:Y:S01]  /*8950*/  F2FP.BF16.F32.PACK_AB R4, R5, R4 ;  /* 0x000000040504723e */ /* 0x000fe200000010ff */
[----:B------:R-:W-:Y:S01]  /*8960*/  FFMA R7, R49, R48, R7 ;  /* 0x0000003031077223 */ /* 0x000fe20000000007 */
[----:B------:R-:W-:Y:S01]  /*8970*/  FMUL R9, R47, R9 ;  /* 0x000000092f097220 */ /* 0x000fe20000400000 */
[----:B------:R-:W-:Y:S01]  /*8980*/  FFMA R8, R49, R50, R8 ;  /* 0x0000003231087223 */ /* 0x000fe20000000008 */
[C---:B------:R-:W-:Y:S01]  /*8990*/  SHF.L.U32 R66, R70.reuse, 0x10, RZ ;  /* 0x0000001046427819 */ /* 0x040fe200000006ff */
[----:B------:R-:W-:Y:S01]  /*89a0*/  FMUL R0, R47, R10 ;  /* 0x0000000a2f007220 */ /* 0x000fe20000400000 */
[----:B------:R-:W-:Y:S01]  /*89b0*/  F2FP.BF16.F32.PACK_AB R5, R7, R6 ;  /* 0x000000060705723e */ /* 0x000fe200000010ff */
[----:B------:R-:W-:Y:S01]  /*89c0*/  FFMA R9, R49, R51, R9 ;  /* 0x0000003331097223 */ /* 0x000fe20000000009 */
[----:B------:R-:W-:Y:S01]  /*89d0*/  FMUL R2, R47, R11 ;  /* 0x0000000b2f027220 */ /* 0x000fe20000400000 */
[----:B------:R-:W-:Y:S01]  /*89e0*/  FFMA R0, R49, R52, R0 ;  /* 0x0000003431007223 */ /* 0x000fe20000000000 */
[----:B------:R-:W-:Y:S01]  /*89f0*/  LOP3.LUT R67, R70, 0xffff0000, RZ, 0xc0, !PT ;  /* 0xffff000046437812 */ /* 0x000fe200078ec0ff */
[----:B------:R-:W-:Y:S01]  /*8a00*/  FMUL R3, R47, R12 ;  /* 0x0000000c2f037220 */ /* 0x000fe20000400000 */
[----:B------:R-:W-:Y:S01]  /*8a10*/  F2FP.BF16.F32.PACK_AB R6, R9, R8 ;  /* 0x000000080906723e */ /* 0x000fe200000010ff */
[----:B------:R-:W-:Y:S01]  /*8a20*/  FFMA R2, R49, R53, R2 ;  /* 0x0000003531027223 */ /* 0x000fe20000000002 */
[----:B------:R-:W-:Y:S01]  /*8a30*/  FMUL R10, R47, R13 ;  /* 0x0000000d2f0a7220 */ /* 0x000fe20000400000 */
[----:B------:R-:W-:Y:S01]  /*8a40*/  FFMA R3, R49, R54, R3 ;  /* 0x0000003631037223 */ /* 0x000fe20000000003 */
[----:B------:R-:W-:Y:S01]  /*8a50*/  SHF.L.U32 R68, R71, 0x10, RZ ;  /* 0x0000001047447819 */ /* 0x000fe200000006ff */
[----:B------:R-:W-:Y:S01]  /*8a60*/  FMUL R11, R47, R14 ;  /* 0x0000000e2f0b7220 */ /* 0x000fe20000400000 */
[----:B------:R-:W-:Y:S01]  /*8a70*/  F2FP.BF16.F32.PACK_AB R7, R2, R0 ;  /* 0x000000000207723e */ /* 0x000fe200000010ff */
[----:B------:R-:W-:Y:S01]  /*8a80*/  FFMA R10, R49, R55, R10 ;  /* 0x00000037310a7223 */ /* 0x000fe2000000000a */
[----:B------:R-:W-:Y:S01]  /*8a90*/  FMUL R15, R47, R15 ;  /* 0x0000000f2f0f7220 */ /* 0x000fe20000400000 */
[----:B------:R-:W-:Y:S01]  /*8aa0*/  FFMA R11, R49, R56, R11 ;  /* 0x00000038310b7223 */ /* 0x000fe2000000000b */
[----:B------:R-:W-:Y:S01]  /*8ab0*/  LOP3.LUT R69, R71, 0xffff0000, RZ, 0xc0, !PT ;  /* 0xffff000047457812 */ /* 0x000fe200078ec0ff */
[----:B------:R1:W-:Y:S01]  /*8ac0*/  STSM.16.M88.4 [R107+0x6400], R4 ;  /* 0x006400046b007844 */ /* 0x0003e20000000200 */
[----:B------:R-:W-:Y:S01]  /*8ad0*/  F2FP.BF16.F32.PACK_AB R8, R10, R3 ;  /* 0x000000030a08723e */ /* 0x000fe200000010ff */
[----:B------:R-:W-:Y:S01]  /*8ae0*/  FFMA R15, R49, R57, R15 ;  /* 0x00000039310f7223 */ /* 0x000fe2000000000f */
[C---:B------:R-:W-:Y:S01]  /*8af0*/  FMUL R12, R47.reuse, R16 ;  /* 0x000000102f0c7220 */ /* 0x040fe20000400000 */
[C---:B------:R-:W-:Y:S01]  /*8b00*/  FMUL R13, R47.reuse, R17 ;  /* 0x000000112f0d7220 */ /* 0x040fe20000400000 */
[----:B------:R-:W-:Y:S01]  /*8b10*/  FMUL R14, R47, R18 ;  /* 0x000000122f0e7220 */ /* 0x000fe20000400000 */
[C---:B------:R-:W-:Y:S01]  /*8b20*/  SHF.L.U32 R70, R76.reuse, 0x10, RZ ;  /* 0x000000104c467819 */ /* 0x040fe200000006ff */
[----:B------:R-:W-:Y:S01]  /*8b30*/  FFMA R12, R49, R58, R12 ;  /* 0x0000003a310c7223 */ /* 0x000fe2000000000c */
[----:B------:R-:W-:Y:S01]  /*8b40*/  F2FP.BF16.F32.PACK_AB R9, R15, R11 ;  /* 0x0000000b0f09723e */ /* 0x000fe200000010ff */
[C---:B------:R-:W-:Y:S01]  /*8b50*/  FFMA R13, R49.reuse, R59, R13 ;  /* 0x0000003b310d7223 */ /* 0x040fe2000000000d */
[----:B------:R-:W-:Y:S01]  /*8b60*/  FFMA R14, R49, R60, R14 ;  /* 0x0000003c310e7223 */ /* 0x000fe2000000000e */
[C---:B------:R-:W-:Y:S01]  /*8b70*/  FMUL R19, R47.reuse, R19 ;  /* 0x000000132f137220 */ /* 0x040fe20000400000 */
        /* <DEDUP_REMOVED lines=22> */
[----:B------:R-:W-:Y:S01]  /*8ce0*/  FFMA R21, R49, R67, R21 ;  /* 0x0000004331157223 */ /* 0x000fe20000000015 */
[C---:B------:R-:W-:Y:S01]  /*8cf0*/  FMUL R27, R47.reuse, R27 ;  /* 0x0000001b2f1b7220 */ /* 0x040fe20000400000 */
[C---:B------:R-:W-:Y:S01]  /*8d00*/  FMUL R24, R47.reuse, R28 ;  /* 0x0000001c2f187220 */ /* 0x040fe20000400000 */
[----:B------:R-:W-:Y:S01]  /*8d10*/  FMUL R25, R47, R29 ;  /* 0x0000001d2f197220 */ /* 0x000fe20000400000 */
[----:B------:R-:W-:Y:S01]  /*8d20*/  FFMA R22, R49, R68, R22 ;  /* 0x0000004431167223 */ /* 0x000fe20000000016 */
[----:B------:R-:W-:Y:S01]  /*8d30*/  FMUL R26, R47, R30 ;  /* 0x0000001e2f1a7220 */ /* 0x000fe20000400000 */
[----:B------:R-:W-:Y:S01]  /*8d40*/  FFMA R27, R49, R69, R27 ;  /* 0x00000045311b7223 */ /* 0x000fe2000000001b */
[----:B------:R-:W-:Y:S01]  /*8d50*/  FMUL R31, R47, R31 ;  /* 0x0000001f2f1f7220 */ /* 0x000fe20000400000 */
[----:B------:R-:W-:Y:S01]  /*8d60*/  FFMA R24, R49, R70, R24 ;  /* 0x0000004631187223 */ /* 0x000fe20000000018 */
[----:B------:R-:W-:Y:S01]  /*8d70*/  LOP3.LUT R75, R78, 0xffff0000, RZ, 0xc0, !PT ;  /* 0xffff00004e4b7812 */ /* 0x000fe200078ec0ff */
[----:B------:R-:W-:Y:S01]  /*8d80*/  FMUL R28, R47, R32 ;  /* 0x000000202f1c7220 */ /* 0x000fe20000400000 */
[----:B------:R-:W-:Y:S01]  /*8d90*/  FFMA R25, R49, R71, R25 ;  /* 0x0000004731197223 */ /* 0x000fe20000000019 */
[----:B------:R-:W-:Y:S01]  /*8da0*/  SHF.L.U32 R76, R79, 0x10, RZ ;  /* 0x000000104f4c7819 */ /* 0x000fe200000006ff */
[----:B------:R-:W-:Y:S01]  /*8db0*/  FMUL R29, R47, R33 ;  /* 0x000000212f1d7220 */ /* 0x000fe20000400000 */
[----:B------:R-:W-:Y:S01]  /*8dc0*/  FFMA R26, R49, R72, R26 ;  /* 0x00000048311a7223 */ /* 0x000fe2000000001a */
[----:B------:R-:W-:Y:S01]  /*8dd0*/  LOP3.LUT R77, R79, 0xffff0000, RZ, 0xc0, !PT ;  /* 0xffff00004f4d7812 */ /* 0x000fe200078ec0ff */
        /* <DEDUP_REMOVED lines=9> */
[----:B------:R-:W-:Y:S02]  /*8e70*/  F2FP.BF16.F32.PACK_AB R24, R25, R24 ;  /* 0x000000181918723e */ /* 0x000fe400000010ff */
[----:B------:R-:W-:Y:S01]  /*8e80*/  F2FP.BF16.F32.PACK_AB R25, R31, R26 ;  /* 0x0000001a1f19723e */ /* 0x000fe200000010ff */
[----:B------:R1:W-:Y:S01]  /*8e90*/  STSM.16.M88.4 [R108+0x6000], R16 ;  /* 0x006000106c007844 */ /* 0x0003e20000000200 */
[----:B------:R-:W-:Y:S02]  /*8ea0*/  F2FP.BF16.F32.PACK_AB R26, R29, R28 ;  /* 0x0000001c1d1a723e */ /* 0x000fe400000010ff */
[----:B------:R-:W-:Y:S05]  /*8eb0*/  F2FP.BF16.F32.PACK_AB R27, R35, R30 ;  /* 0x0000001e231b723e */ /* 0x000fea00000010ff */
        /* <DEDUP_REMOVED lines=18> */
.L_x_130:
[----:B------:R-:W-:Y:S05]  /*8fe0*/  BSYNC.RECONVERGENT B0 ;  /* 0x0000000000007941 */ /* 0x000fea0003800200 */
.L_x_129:
[----:B------:R-:W-:Y:S01]  /*8ff0*/  BAR.SYNC.DEFER_BLOCKING 0x1, 0x80 ;  /* 0x0042000000007b1d */ /* 0x000fe20000010000 */
[----:B------:R-:W-:Y:S01]  /*9000*/  UISETP.NE.AND UP0, UPT, UR45, -0x4, UPT ;  /* 0xfffffffc2d00788c */ /* 0x000fe2000bf05270 */
[----:B------:R-:W-:Y:S08]  /*9010*/  IADD3 R45, PT, PT, R45, 0x1, RZ ;  /* 0x000000012d2d7810 */ /* 0x000ff00007ffe0ff */
[----:B------:R-:W-:Y:S05]  /*9020*/  BRA.U !UP0, `(.L_x_131) ;  /* 0x0000000108287547 */ /* 0x000fea000b800000 */
[----:B------:R-:W-:Y:S01]  /*9030*/  ISETP.NE.AND P0, PT, R105, RZ, PT ;  /* 0x000000ff6900720c */ /* 0x000fe20003f05270 */
[----:B------:R-:W-:Y:S01]  /*9040*/  IMAD.U32 R2, RZ, RZ, UR51 ;  /* 0x00000033ff027e24 */ /* 0x000fe2000f8e00ff */
[----:B------:R-:W-:Y:S01]  /*9050*/  UIADD3 UR51, UPT, UPT, UR51, 0x1, URZ ;  /* 0x0000000133337890 */ /* 0x000fe2000fffe0ff */
[----:B------:R-:W-:Y:S03]  /*9060*/  IMAD.U32 R0, RZ, RZ, UR37 ;  /* 0x00000025ff007e24 */ /* 0x000fe6000f8e00ff */
[----:B------:R-:W-:Y:S04]  /*9070*/  UISETP.NE.AND UP0, UPT, UR51, 0x4, UPT ;  /* 0x000000043300788c */ /* 0x000fe8000bf05270 */
[----:B------:R-:W-:Y:S03]  /*9080*/  USEL UR51, UR51, URZ, UP0 ;  /* 0x000000ff33337287 */ /* 0x000fe60008000000 */
[----:B------:R-:W-:Y:S05]  /*9090*/  @P0 LEA R2, R2, UR36, 0x3 ;  /* 0x0000002402020c11 */ /* 0x000fea000f8e18ff */
[----:B------:R-:W-:Y:S05]  /*90a0*/  @P0 VIADD R2, R2, 0xb0 ;  /* 0x000000b002020836 */ /* 0x000fea0000000000 */
[----:B------:R-:W-:Y:S04]  /*90b0*/  @P0 PRMT R0, R0, 0x654, R2 ;  /* 0x0000065400000816 */ /* 0x000fe80000000002 */
[----:B------:R2:W-:Y:S03]  /*90c0*/  @P0 SYNCS.ARRIVE.TRANS64.RED.A1T0 RZ, [R0+URZ], RZ ;  /* 0x000000ff00ff09a7 */ /* 0x0005e600081004ff */
.L_x_131:
[----:B------:R-:W-:Y:S01]  /*90d0*/  ISETP.NE.AND P2, PT, R102, RZ, PT ;  /* 0x000000ff6600720c */ /* 0x000fe20003f45270 */
[----:B------:R-:W-:Y:S01]  /*90e0*/  UIADD3 UR45, UPT, UPT, UR45, 0x4, URZ ;  /* 0x000000042d2d7890 */ /* 0x000fe2000fffe0ff */
[----:B------:R-:W-:Y:S01]  /*90f0*/  ISETP.NE.AND P0, PT, R104, 0x2, PT ;  /* 0x000000026800780c */ /* 0x000fe20003f05270 */
[----:B------:R-:W-:Y:S01]  /*9100*/  IMAD.IADD R14, R43, 0x1, R86 ;  /* 0x000000012b0e7824 */ /* 0x000fe200078e0256 */
[----:B------:R-:W-:Y:S01]  /*9110*/  ISETP.NE.AND P1, PT, R45, 0x4, PT ;  /* 0x000000042d00780c */ /* 0x000fe20003f25270 */
[----:B------:R-:W-:Y:S01]  /*9120*/  IMAD.IADD R15, R44, 0x1, R87 ;  /* 0x000000012c0f7824 */ /* 0x000fe200078e0257 */
[----:B------:R-:W-:Y:S02]  /*9130*/  SEL R2, RZ, 0x1, P0 ;  /* 0x00000001ff027807 */ /* 0x000fe40000000000 */
[----:B--2---:R-:W-:Y:S02]  /*9140*/  SEL R0, RZ, 0x1, P1 ;  /* 0x00000001ff007807 */ /* 0x004fe40000800000 */
[----:B------:R-:W-:Y:S02]  /*9150*/  LOP3.LUT R96, R96, R2, RZ, 0x3c, !PT ;  /* 0x0000000260607212 */ /* 0x000fe400078e3cff */
[----:B------:R-:W-:Y:S02]  /*9160*/  LOP3.LUT R97, R97, R0, RZ, 0x3c, !PT ;  /* 0x0000000061617212 */ /* 0x000fe400078e3cff */
[----:B------:R-:W-:Y:S02]  /*9170*/  @P2 R2UR UR44, R95 ;  /* 0x000000005f2c22ca */ /* 0x000fe400000e0000 */
[----:B------:R-:W-:Y:S02]  /*9180*/  SEL R104, R104, RZ, P0 ;  /* 0x000000ff68687207 */ /* 0x000fe40000000000 */
[----:B------:R-:W-:Y:S01]  /*9190*/  SEL R45, R45, RZ, P1 ;  /* 0x000000ff2d2d7207 */ /* 0x000fe20000800000 */
[----:B------:R-:W-:Y:S10]  /*91a0*/  @P2 BRA `(.L_x_132) ;  /* 0xffffffc000082947 */ /* 0x000ff4000383ffff */
[----:B------:R-:W-:-:S09]  /*91b0*/  UISETP.NE.AND UP0, UPT, UR50, URZ, UPT ;  /* 0x000000ff3200728c */ /* 0x000fd2000bf05270 */
[----:B------:R-:W-:Y:S05]  /*91c0*/  BRA.U !UP0, `(.L_x_133) ;  /* 0x0000000108487547 */ /* 0x000fea000b800000 */
[----:B------:R-:W2:Y:S02]  /*91d0*/  LDCU.64 UR4, c[0x0][0x890] ;  /* 0x00011200ff0477ac */ /* 0x000ea40008000a00 */
[----:B--2---:R-:W-:-:S04]  /*91e0*/  UISETP.NE.U32.AND UP0, UPT, UR4, URZ, UPT ;  /* 0x000000ff0400728c */ /* 0x004fc8000bf05070 */
[----:B------:R-:W-:-:S09]  /*91f0*/  UISETP.NE.AND.EX UP0, UPT, UR5, URZ, UPT, UP0 ;  /* 0x000000ff0500728c */ /* 0x000fd2000bf05300 */
[----:B------:R-:W-:Y:S05]  /*9200*/  BRA.U UP0, `(.L_x_134) ;  /* 0x00000001000c7547 */ /* 0x000fea000b800000 */
[----:B------:R-:W-:-:S13]  /*9210*/  FSETP.NEU.AND P0, PT, R49, RZ, PT ;  /* 0x000000ff3100720b */ /* 0x000fda0003f0d000 */
[----:B------:R-:W-:Y:S05]  /*9220*/  @!P0 EXIT ;  /* 0x000000000000894d */ /* 0x000fea0003800000 */
[----:B------:R-:W-:Y:S05]  /*9230*/  BRA `(.L_x_133) ;  /* 0x00000000002c7947 */ /* 0x000fea0003800000 */
.L_x_134:
[----:B------:R-:W-:Y:S01]  /*9240*/  ISETP.NE.AND P0, PT, R103, RZ, PT ;  /* 0x000000ff6700720c */ /* 0x000fe20003f05270 */
[----:B------:R-:W-:-:S12]  /*9250*/  BSSY.RECONVERGENT B0, `(.L_x_133) ;  /* 0x0000009000007945 */ /* 0x000fd80003800200 */
[----:B------:R-:W-:Y:S05]  /*9260*/  @P0 BRA `(.L_x_135) ;  /* 0x0000000000140947 */ /* 0x000fea0003800000 */
[----:B------:R-:W2:Y:S02]  /*9270*/  LDCU.64 UR4, c[0x0][0x888] ;  /* 0x00011100ff0477ac */ /* 0x000ea40008000a00 */
[----:B--2---:R-:W-:-:S04]  /*9280*/  ISETP.NE.U32.AND P0, PT, RZ, UR4, PT ;  /* 0x00000004ff007c0c */ /* 0x004fc8000bf05070 */
[----:B------:R-:W-:-:S13]  /*9290*/  ISETP.NE.AND.EX P0, PT, RZ, UR5, PT, P0 ;  /* 0x00000005ff007c0c */ /* 0x000fda000bf05300 */
[----:B------:R-:W-:Y:S05]  /*92a0*/  @!P0 EXIT ;  /* 0x000000000000894d */ /* 0x000fea0003800000 */
[----:B------:R-:W-:Y:S05]  /*92b0*/  BRA `(.L_x_136) ;  /* 0x0000000000087947 */ /* 0x000fea0003800000 */
.L_x_135:
[----:B------:R-:W-:-:S13]  /*92c0*/  FSETP.NEU.AND P0, PT, R49, RZ, PT ;  /* 0x000000ff3100720b */ /* 0x000fda0003f0d000 */
[----:B------:R-:W-:Y:S05]  /*92d0*/  @!P0 EXIT ;  /* 0x000000000000894d */ /* 0x000fea0003800000 */
.L_x_136:
[----:B------:R-:W-:Y:S05]  /*92e0*/  BSYNC.RECONVERGENT B0 ;  /* 0x0000000000007941 */ /* 0x000fea0003800200 */
.L_x_133:
[----:B------:R-:W-:Y:S01]  /*92f0*/  ULEA UR4, UR51, UR36, 0x3 ;  /* 0x0000002433047291 */ /* 0x000fe2000f8e18ff */
[----:B------:R-:W-:-:S04]  /*9300*/  DEPBAR.LE SB0, 0x0 ;  /* 0x000080000000791a */ /* 0x000fc80000000000 */
[----:B------:R-:W-:-:S04]  /*9310*/  UIADD3 UR4, UPT, UPT, UR4, 0xb0, URZ ;  /* 0x000000b004047890 */ /* 0x000fc8000fffe0ff */
[----:B------:R-:W-:-:S09]  /*9320*/  UPRMT UR4, UR37, 0x654, UR4 ;  /* 0x0000065425047896 */ /* 0x000fd20008000004 */
[----:B------:R-:W-:Y:S01]  /*9330*/  SYNCS.ARRIVE.TRANS64.RED.A1T0 RZ, [UR4], RZ ;  /* 0x000000ffffff79a7 */ /* 0x000fe20008100404 */
[----:B------:R-:W-:Y:S05]  /*9340*/  EXIT ;  /* 0x000000000000794d */ /* 0x000fea0003800000 */
.L_x_20:
[----:B--2---:R2:W1:Y:S02]  /*9350*/  SYNCS.PHASECHK.TRANS64.TRYWAIT P0, [R2+URZ+0x150], R3 ;  /* 0x00015003020075a7 */ /* 0x00446400080011ff */
[----:B-1----:R-:W-:Y:S05]  /*9360*/  @!P0 NANOSLEEP.SYNCS 0x989680 ;  /* 0x009896800000895d */ /* 0x002fea0003900000 */
[----:B------:R-:W1:Y:S02]  /*9370*/  @!P0 SYNCS.PHASECHK.TRANS64 P0, [R2+URZ+0x150], R3 ;  /* 0x00015003020085a7 */ /* 0x000e6400080010ff */
[----:B-1----:R-:W-:Y:S05]  /*9380*/  @!P0 BRA `(.L_x_20) ;  /* 0xfffffffc00f08947 */ /* 0x002fea000383ffff */
[----:B------:R-:W-:Y:S05]  /*9390*/  BRA `(.L_x_137) ;  /* 0xffffff8000c47947 */ /* 0x000fea000383ffff */
.L_x_23:
[----:B-1----:R-:W-:-:S07]  /*93a0*/  MOV R2, UR41 ;  /* 0x0000002900027c02 */ /* 0x002fce0008000f00 */
.L_x_138:
[----:B-1----:R1:W2:Y:S02]  /*93b0*/  SYNCS.PHASECHK.TRANS64.TRYWAIT P0, [R2+URZ+0x48], R4 ;  /* 0x00004804020075a7 */ /* 0x0022a400080011ff */
[----:B--2---:R-:W-:Y:S05]  /*93c0*/  @!P0 NANOSLEEP.SYNCS 0x989680 ;  /* 0x009896800000895d */ /* 0x004fea0003900000 */
[----:B------:R-:W2:Y:S02]  /*93d0*/  @!P0 SYNCS.PHASECHK.TRANS64 P0, [R2+URZ+0x48], R4 ;  /* 0x00004804020085a7 */ /* 0x000ea400080010ff */
[----:B--2---:R-:W-:Y:S05]  /*93e0*/  @!P0 BRA `(.L_x_138) ;  /* 0xfffffffc00f08947 */ /* 0x004fea000383ffff */
[----:B------:R-:W-:Y:S05]  /*93f0*/  BRA `(.L_x_22) ;  /* 0xffffff8400207947 */ /* 0x000fea000383ffff */
.L_x_29:
[----:B-1----:R-:W-:-:S07]  /*9400*/  MOV R2, UR41 ;  /* 0x0000002900027c02 */ /* 0x002fce0008000f00 */
.L_x_139:
[----:B-1----:R1:W2:Y:S02]  /*9410*/  SYNCS.PHASECHK.TRANS64.TRYWAIT P0, [R2+URZ+0x48], R4 ;  /* 0x00004804020075a7 */ /* 0x0022a400080011ff */
[----:B--2---:R-:W-:Y:S05]  /*9420*/  @!P0 NANOSLEEP.SYNCS 0x989680 ;  /* 0x009896800000895d */ /* 0x004fea0003900000 */
[----:B------:R-:W2:Y:S02]  /*9430*/  @!P0 SYNCS.PHASECHK.TRANS64 P0, [R2+URZ+0x48], R4 ;  /* 0x00004804020085a7 */ /* 0x000ea400080010ff */
[----:B--2---:R-:W-:Y:S05]  /*9440*/  @!P0 BRA `(.L_x_139) ;  /* 0xfffffffc00f08947 */ /* 0x004fea000383ffff */
[----:B------:R-:W-:Y:S05]  /*9450*/  BRA `(.L_x_28) ;  /* 0xffffff8800107947 */ /* 0x000fea000383ffff */
.L_x_33:
[----:B-1----:R1:W2:Y:S02]  /*9460*/  SYNCS.PHASECHK.TRANS64.TRYWAIT P0, [R2+URZ+0xe0], R3 ;  /* 0x0000e003020075a7 */ /* 0x0022a400080011ff */
[----:B--2---:R-:W-:Y:S05]  /*9470*/  @!P0 NANOSLEEP.SYNCS 0x989680 ;  /* 0x009896800000895d */ /* 0x004fea0003900000 */
[----:B------:R-:W2:Y:S02]  /*9480*/  @!P0 SYNCS.PHASECHK.TRANS64 P0, [R2+URZ+0xe0], R3 ;  /* 0x0000e003020085a7 */ /* 0x000ea400080010ff */
[----:B--2---:R-:W-:Y:S05]  /*9490*/  @!P0 BRA `(.L_x_33) ;  /* 0xfffffffc00f08947 */ /* 0x004fea000383ffff */
[----:B------:R-:W-:Y:S05]  /*94a0*/  BRA `(.L_x_140) ;  /* 0xffffff8800d47947 */ /* 0x000fea000383ffff */
.L_x_37:
[----:B----4-:R-:W-:-:S07]  /*94b0*/  MOV R0, UR5 ;  /* 0x0000000500007c02 */ /* 0x010fce0008000f00 */
.L_x_141:
[----:B-1----:R1:W2:Y:S02]  /*94c0*/  SYNCS.PHASECHK.TRANS64.TRYWAIT P0, [R0+URZ], R2 ;  /* 0x00000002000075a7 */ /* 0x0022a400080011ff */
[----:B--2---:R-:W-:Y:S05]  /*94d0*/  @!P0 NANOSLEEP.SYNCS 0x989680 ;  /* 0x009896800000895d */ /* 0x004fea0003900000 */
[----:B------:R-:W2:Y:S02]  /*94e0*/  @!P0 SYNCS.PHASECHK.TRANS64 P0, [R0+URZ], R2 ;  /* 0x00000002000085a7 */ /* 0x000ea400080010ff */
[----:B--2---:R-:W-:Y:S05]  /*94f0*/  @!P0 BRA `(.L_x_141) ;  /* 0xfffffffc00f08947 */ /* 0x004fea000383ffff */
[----:B------:R-:W-:Y:S05]  /*9500*/  BRA `(.L_x_142) ;  /* 0xffffff9000447947 */ /* 0x000fea000383ffff */
.L_x_38:
[----:B----4-:R-:W-:-:S07]  /*9510*/  MOV R0, UR5 ;  /* 0x0000000500007c02 */ /* 0x010fce0008000f00 */
.L_x_143:
[----:B-1----:R1:W2:Y:S02]  /*9520*/  SYNCS.PHASECHK.TRANS64.TRYWAIT P0, [R0+URZ], R3 ;  /* 0x00000003000075a7 */ /* 0x0022a400080011ff */
[----:B--2---:R-:W-:Y:S05]  /*9530*/  @!P0 NANOSLEEP.SYNCS 0x989680 ;  /* 0x009896800000895d */ /* 0x004fea0003900000 */
[----:B------:R-:W2:Y:S02]  /*9540*/  @!P0 SYNCS.PHASECHK.TRANS64 P0, [R0+URZ], R3 ;  /* 0x00000003000085a7 */ /* 0x000ea400080010ff */
[----:B--2---:R-:W-:Y:S05]  /*9550*/  @!P0 BRA `(.L_x_143) ;  /* 0xfffffffc00f08947 */ /* 0x004fea000383ffff */
[----:B------:R-:W-:Y:S05]  /*9560*/  BRA `(.L_x_144) ;  /* 0xffffff9000507947 */ /* 0x000fea000383ffff */
.L_x_39:
[----:B----4-:R-:W-:-:S07]  /*9570*/  MOV R0, UR5 ;  /* 0x0000000500007c02 */ /* 0x010fce0008000f00 */
.L_x_145:
[----:B-1----:R1:W2:Y:S02]  /*9580*/  SYNCS.PHASECHK.TRANS64.TRYWAIT P0, [R0+URZ], R3 ;  /* 0x00000003000075a7 */ /* 0x0022a400080011ff */
[----:B--2---:R-:W-:Y:S05]  /*9590*/  @!P0 NANOSLEEP.SYNCS 0x989680 ;  /* 0x009896800000895d */ /* 0x004fea0003900000 */
[----:B------:R-:W2:Y:S02]  /*95a0*/  @!P0 SYNCS.PHASECHK.TRANS64 P0, [R0+URZ], R3 ;  /* 0x00000003000085a7 */ /* 0x000ea400080010ff */
[----:B--2---:R-:W-:Y:S05]  /*95b0*/  @!P0 BRA `(.L_x_145) ;  /* 0xfffffffc00f08947 */ /* 0x004fea000383ffff */
[----:B------:R-:W-:Y:S05]  /*95c0*/  BRA `(.L_x_146) ;  /* 0xffffff90005c7947 */ /* 0x000fea000383ffff */
.L_x_40:
[----:B----4-:R-:W-:-:S07]  /*95d0*/  MOV R0, UR5 ;  /* 0x0000000500007c02 */ /* 0x010fce0008000f00 */
.L_x_147:
[----:B-1----:R1:W2:Y:S02]  /*95e0*/  SYNCS.PHASECHK.TRANS64.TRYWAIT P0, [R0+URZ], R3 ;  /* 0x00000003000075a7 */ /* 0x0022a400080011ff */
[----:B--2---:R-:W-:Y:S05]  /*95f0*/  @!P0 NANOSLEEP.SYNCS 0x989680 ;  /* 0x009896800000895d */ /* 0x004fea0003900000 */
[----:B------:R-:W2:Y:S02]  /*9600*/  @!P0 SYNCS.PHASECHK.TRANS64 P0, [R0+URZ], R3 ;  /* 0x00000003000085a7 */ /* 0x000ea400080010ff */
[----:B--2---:R-:W-:Y:S05]  /*9610*/  @!P0 BRA `(.L_x_147) ;  /* 0xfffffffc00f08947 */ /* 0x004fea000383ffff */
[----:B------:R-:W-:Y:S05]  /*9620*/  BRA `(.L_x_148) ;  /* 0xffffff9000687947 */ /* 0x000fea000383ffff */
.L_x_41:
[----:B----4-:R-:W-:-:S07]  /*9630*/  MOV R0, UR5 ;  /* 0x0000000500007c02 */ /* 0x010fce0008000f00 */
.L_x_149:
[----:B-1----:R1:W2:Y:S02]  /*9640*/  SYNCS.PHASECHK.TRANS64.TRYWAIT P0, [R0+URZ], R3 ;  /* 0x00000003000075a7 */ /* 0x0022a400080011ff */
[----:B--2---:R-:W-:Y:S05]  /*9650*/  @!P0 NANOSLEEP.SYNCS 0x989680 ;  /* 0x009896800000895d */ /* 0x004fea0003900000 */
[----:B------:R-:W2:Y:S02]  /*9660*/  @!P0 SYNCS.PHASECHK.TRANS64 P0, [R0+URZ], R3 ;  /* 0x00000003000085a7 */ /* 0x000ea400080010ff */
[----:B--2---:R-:W-:Y:S05]  /*9670*/  @!P0 BRA `(.L_x_149) ;  /* 0xfffffffc00f08947 */ /* 0x004fea000383ffff */
[----:B------:R-:W-:Y:S05]  /*9680*/  BRA `(.L_x_150) ;  /* 0xffffff9000747947 */ /* 0x000fea000383ffff */
.L_x_42:
[----:B----4-:R-:W-:-:S07]  /*9690*/  MOV R0, UR5 ;  /* 0x0000000500007c02 */ /* 0x010fce0008000f00 */
.L_x_151:
[----:B-1----:R1:W2:Y:S02]  /*96a0*/  SYNCS.PHASECHK.TRANS64.TRYWAIT P0, [R0+URZ], R3 ;  /* 0x00000003000075a7 */ /* 0x0022a400080011ff */
[----:B--2---:R-:W-:Y:S05]  /*96b0*/  @!P0 NANOSLEEP.SYNCS 0x989680 ;  /* 0x009896800000895d */ /* 0x004fea0003900000 */
[----:B------:R-:W2:Y:S02]  /*96c0*/  @!P0 SYNCS.PHASECHK.TRANS64 P0, [R0+URZ], R3 ;  /* 0x00000003000085a7 */ /* 0x000ea400080010ff */
[----:B--2---:R-:W-:Y:S05]  /*96d0*/  @!P0 BRA `(.L_x_151) ;  /* 0xfffffffc00f08947 */ /* 0x004fea000383ffff */
[----:B------:R-:W-:Y:S05]  /*96e0*/  BRA `(.L_x_152) ;  /* 0xffffff9000807947 */ /* 0x000fea000383ffff */
.L_x_43:
[----:B----4-:R-:W-:-:S07]  /*96f0*/  MOV R0, UR5 ;  /* 0x0000000500007c02 */ /* 0x010fce0008000f00 */
.L_x_153:
[----:B-1----:R1:W2:Y:S02]  /*9700*/  SYNCS.PHASECHK.TRANS64.TRYWAIT P0, [R0+URZ], R3 ;  /* 0x00000003000075a7 */ /* 0x0022a400080011ff */
[----:B--2---:R-:W-:Y:S05]  /*9710*/  @!P0 NANOSLEEP.SYNCS 0x989680 ;  /* 0x009896800000895d */ /* 0x004fea0003900000 */
[----:B------:R-:W2:Y:S02]  /*9720*/  @!P0 SYNCS.PHASECHK.TRANS64 P0, [R0+URZ], R3 ;  /* 0x00000003000085a7 */ /* 0x000ea400080010ff */
[----:B--2---:R-:W-:Y:S05]  /*9730*/  @!P0 BRA `(.L_x_153) ;  /* 0xfffffffc00f08947 */ /* 0x004fea000383ffff */
[----:B------:R-:W-:Y:S05]  /*9740*/  BRA `(.L_x_154) ;  /* 0xffffff90008c7947 */ /* 0x000fea000383ffff */
.L_x_44:
[----:B----4-:R-:W-:-:S07]  /*9750*/  MOV R0, UR5 ;  /* 0x0000000500007c02 */ /* 0x010fce0008000f00 */
.L_x_155:
[----:B-1----:R1:W2:Y:S02]  /*9760*/  SYNCS.PHASECHK.TRANS64.TRYWAIT P0, [R0+URZ], R3 ;  /* 0x00000003000075a7 */ /* 0x0022a400080011ff */
[----:B--2---:R-:W-:Y:S05]  /*9770*/  @!P0 NANOSLEEP.SYNCS 0x989680 ;  /* 0x009896800000895d */ /* 0x004fea0003900000 */
[----:B------:R-:W2:Y:S02]  /*9780*/  @!P0 SYNCS.PHASECHK.TRANS64 P0, [R0+URZ], R3 ;  /* 0x00000003000085a7 */ /* 0x000ea400080010ff */
[----:B--2---:R-:W-:Y:S05]  /*9790*/  @!P0 BRA `(.L_x_155) ;  /* 0xfffffffc00f08947 */ /* 0x004fea000383ffff */
[----:B------:R-:W-:Y:S05]  /*97a0*/  BRA `(.L_x_156) ;  /* 0xffffff9000987947 */ /* 0x000fea000383ffff */
.L_x_47:
[----:B-1----:R1:W2:Y:S02]  /*97b0*/  SYNCS.PHASECHK.TRANS64.TRYWAIT P0, [R0+URZ+0x140], R4 ;  /* 0x00014004000075a7 */ /* 0x0022a400080011ff */
[----:B--2---:R-:W-:Y:S05]  /*97c0*/  @!P0 NANOSLEEP.SYNCS 0x989680 ;  /* 0x009896800000895d */ /* 0x004fea0003900000 */
[----:B------:R-:W2:Y:S02]  /*97d0*/  @!P0 SYNCS.PHASECHK.TRANS64 P0, [R0+URZ+0x140], R4 ;  /* 0x00014004000085a7 */ /* 0x000ea400080010ff */
[----:B--2---:R-:W-:Y:S05]  /*97e0*/  @!P0 BRA `(.L_x_47) ;  /* 0xfffffffc00f08947 */ /* 0x004fea000383ffff */
[----:B------:R-:W-:Y:S05]  /*97f0*/  BRA `(.L_x_157) ;  /* 0xffffff9000f47947 */ /* 0x000fea000383ffff */
.L_x_48:
[----:B------:R-:W-:-:S07]  /*9800*/  MOV R0, UR5 ;  /* 0x0000000500007c02 */ /* 0x000fce0008000f00 */
.L_x_158:
[----:B-1----:R1:W2:Y:S02]  /*9810*/  SYNCS.PHASECHK.TRANS64.TRYWAIT P0, [R0+URZ+0xf0], R5 ;  /* 0x0000f005000075a7 */ /* 0x0022a400080011ff */
[----:B--2---:R-:W-:Y:S05]  /*9820*/  @!P0 NANOSLEEP.SYNCS 0x989680 ;  /* 0x009896800000895d */ /* 0x004fea0003900000 */
[----:B------:R-:W2:Y:S02]  /*9830*/  @!P0 SYNCS.PHASECHK.TRANS64 P0, [R0+URZ+0xf0], R5 ;  /* 0x0000f005000085a7 */ /* 0x000ea400080010ff */
[----:B--2---:R-:W-:Y:S05]  /*9840*/  @!P0 BRA `(.L_x_158) ;  /* 0xfffffffc00f08947 */ /* 0x004fea000383ffff */
[----:B------:R-:W-:Y:S05]  /*9850*/  BRA `(.L_x_159) ;  /* 0xffffff9400047947 */ /* 0x000fea000383ffff */
.L_x_49:
[----:B-1----:R1:W2:Y:S02]  /*9860*/  SYNCS.PHASECHK.TRANS64.TRYWAIT P1, [R0+URZ+0xe0], R4 ;  /* 0x0000e004000075a7 */ /* 0x0022a400080211ff */
[----:B--2---:R-:W-:Y:S05]  /*9870*/  @!P1 NANOSLEEP.SYNCS 0x989680 ;  /* 0x009896800000995d */ /* 0x004fea0003900000 */
[----:B------:R-:W2:Y:S02]  /*9880*/  @!P1 SYNCS.PHASECHK.TRANS64 P1, [R0+URZ+0xe0], R4 ;  /* 0x0000e004000095a7 */ /* 0x000ea400080210ff */
[----:B--2---:R-:W-:Y:S05]  /*9890*/  @!P1 BRA `(.L_x_49) ;  /* 0xfffffffc00f09947 */ /* 0x004fea000383ffff */
[----:B------:R-:W-:Y:S05]  /*98a0*/  BRA `(.L_x_160) ;  /* 0xffffff9400347947 */ /* 0x000fea000383ffff */
.L_x_52:
[----:B------:R-:W-:-:S07]  /*98b0*/  MOV R0, UR5 ;  /* 0x0000000500007c02 */ /* 0x000fce0008000f00 */
.L_x_161:
[----:B-1----:R1:W2:Y:S02]  /*98c0*/  SYNCS.PHASECHK.TRANS64.TRYWAIT P0, [R0+URZ+0xf0], R2 ;  /* 0x0000f002000075a7 */ /* 0x0022a400080011ff */
[----:B--2---:R-:W-:Y:S05]  /*98d0*/  @!P0 NANOSLEEP.SYNCS 0x989680 ;  /* 0x009896800000895d */ /* 0x004fea0003900000 */
[----:B------:R-:W2:Y:S02]  /*98e0*/  @!P0 SYNCS.PHASECHK.TRANS64 P0, [R0+URZ+0xf0], R2 ;  /* 0x0000f002000085a7 */ /* 0x000ea400080010ff */
[----:B--2---:R-:W-:Y:S05]  /*98f0*/  @!P0 BRA `(.L_x_161) ;  /* 0xfffffffc00f08947 */ /* 0x004fea000383ffff */
[----:B------:R-:W-:Y:S05]  /*9900*/  BRA `(.L_x_51) ;  /* 0xffffff9400887947 */ /* 0x000fea000383ffff */
.L_x_59:
[----:B-1----:R1:W2:Y:S02]  /*9910*/  SYNCS.PHASECHK.TRANS64.TRYWAIT P1, [R0+URZ+0xe0], R2 ;  /* 0x0000e002000075a7 */ /* 0x0022a400080211ff */
[----:B--2---:R-:W-:Y:S05]  /*9920*/  @!P1 NANOSLEEP.SYNCS 0x989680 ;  /* 0x009896800000995d */ /* 0x004fea0003900000 */
[----:B------:R-:W2:Y:S02]  /*9930*/  @!P1 SYNCS.PHASECHK.TRANS64 P1, [R0+URZ+0xe0], R2 ;  /* 0x0000e002000095a7 */ /* 0x000ea400080210ff */
[----:B--2---:R-:W-:Y:S05]  /*9940*/  @!P1 BRA `(.L_x_59) ;  /* 0xfffffffc00f09947 */ /* 0x004fea000383ffff */
[----:B------:R-:W-:Y:S05]  /*9950*/  BRA `(.L_x_162) ;  /* 0xffffff9800e87947 */ /* 0x000fea000383ffff */
.L_x_60:
[----:B------:R-:W-:-:S07]  /*9960*/  MOV R2, UR8 ;  /* 0x0000000800027c02 */ /* 0x000fce0008000f00 */
.L_x_163:
[----:B-1----:R1:W2:Y:S02]  /*9970*/  SYNCS.PHASECHK.TRANS64.TRYWAIT P0, [R2+URZ+0x120], R0 ;  /* 0x00012000020075a7 */ /* 0x0022a400080011ff */
[----:B--2---:R-:W-:Y:S05]  /*9980*/  @!P0 NANOSLEEP.SYNCS 0x989680 ;  /* 0x009896800000895d */ /* 0x004fea0003900000 */
[----:B------:R-:W2:Y:S02]  /*9990*/  @!P0 SYNCS.PHASECHK.TRANS64 P0, [R2+URZ+0x120], R0 ;  /* 0x00012000020085a7 */ /* 0x000ea400080010ff */
[----:B--2---:R-:W-:Y:S05]  /*99a0*/  @!P0 BRA `(.L_x_163) ;  /* 0xfffffffc00f08947 */ /* 0x004fea000383ffff */
[----:B------:R-:W-:Y:S05]  /*99b0*/  BRA `(.L_x_164) ;  /* 0xffffff9c00387947 */ /* 0x000fea000383ffff */
.L_x_63:
[----:B------:R-:W-:Y:S07]  /*99c0*/  MOV R0, UR7 ;  /* 0x0000000700007c02 */ /* 0x000fee0008000f00 */
.L_x_165:
[----:B-1----:R1:W2:Y:S02]  /*99d0*/  SYNCS.PHASECHK.TRANS64.TRYWAIT P0, [R0+URZ], R2 ;  /* 0x00000002000075a7 */ /* 0x0022a400080011ff */
[----:B--2---:R-:W-:Y:S05]  /*99e0*/  @!P0 NANOSLEEP.SYNCS 0x989680 ;  /* 0x009896800000895d */ /* 0x004fea0003900000 */
[----:B------:R-:W2:Y:S02]  /*99f0*/  @!P0 SYNCS.PHASECHK.TRANS64 P0, [R0+URZ], R2 ;  /* 0x00000002000085a7 */ /* 0x000ea400080010ff */
[----:B--2---:R-:W-:Y:S05]  /*9a00*/  @!P0 BRA `(.L_x_165) ;  /* 0xfffffffc00f08947 */ /* 0x004fea000383ffff */
[----:B------:R-:W-:Y:S05]  /*9a10*/  BRA `(.L_x_62) ;  /* 0xffffff9c00547947 */ /* 0x000fea000383ffff */
.L_x_66:
[----:B------:R-:W-:-:S07]  /*9a20*/  MOV R0, UR5 ;  /* 0x0000000500007c02 */ /* 0x000fce0008000f00 */
.L_x_166:
[----:B--2---:R2:W3:Y:S02]  /*9a30*/  SYNCS.PHASECHK.TRANS64.TRYWAIT P0, [R0+URZ], R2 ;  /* 0x00000002000075a7 */ /* 0x0044e400080011ff */
[----:B---3--:R-:W-:Y:S05]  /*9a40*/  @!P0 NANOSLEEP.SYNCS 0x989680 ;  /* 0x009896800000895d */ /* 0x008fea0003900000 */
[----:B------:R-:W3:Y:S02]  /*9a50*/  @!P0 SYNCS.PHASECHK.TRANS64 P0, [R0+URZ], R2 ;  /* 0x00000002000085a7 */ /* 0x000ee400080010ff */
[----:B---3--:R-:W-:Y:S05]  /*9a60*/  @!P0 BRA `(.L_x_166) ;  /* 0xfffffffc00f08947 */ /* 0x008fea000383ffff */
[----:B------:R-:W-:Y:S05]  /*9a70*/  BRA `(.L_x_167) ;  /* 0xffffffa000087947 */ /* 0x000fea000383ffff */
.L_x_67:
[----:B------:R-:W-:-:S07]  /*9a80*/  MOV R0, UR5 ;  /* 0x0000000500007c02 */ /* 0x000fce0008000f00 */
.L_x_168:
[----:B-1----:R1:W2:Y:S02]  /*9a90*/  SYNCS.PHASECHK.TRANS64.TRYWAIT P0, [R0+URZ], R3 ;  /* 0x00000003000075a7 */ /* 0x0022a400080011ff */
[----:B--2---:R-:W-:Y:S05]  /*9aa0*/  @!P0 NANOSLEEP.SYNCS 0x989680 ;  /* 0x009896800000895d */ /* 0x004fea0003900000 */
[----:B------:R-:W2:Y:S02]  /*9ab0*/  @!P0 SYNCS.PHASECHK.TRANS64 P0, [R0+URZ], R3 ;  /* 0x00000003000085a7 */ /* 0x000ea400080010ff */
[----:B--2---:R-:W-:Y:S05]  /*9ac0*/  @!P0 BRA `(.L_x_168) ;  /* 0xfffffffc00f08947 */ /* 0x004fea000383ffff */
[----:B------:R-:W-:Y:S05]  /*9ad0*/  BRA `(.L_x_169) ;  /* 0xffffffa000147947 */ /* 0x000fea000383ffff */
.L_x_68:
[----:B------:R-:W-:-:S07]  /*9ae0*/  MOV R0, UR5 ;  /* 0x0000000500007c02 */ /* 0x000fce0008000f00 */
.L_x_170:
[----:B-1----:R1:W2:Y:S02]  /*9af0*/  SYNCS.PHASECHK.TRANS64.TRYWAIT P0, [R0+URZ], R3 ;  /* 0x00000003000075a7 */ /* 0x0022a400080011ff */
[----:B--2---:R-:W-:Y:S05]  /*9b00*/  @!P0 NANOSLEEP.SYNCS 0x989680 ;  /* 0x009896800000895d */ /* 0x004fea0003900000 */
[----:B------:R-:W2:Y:S02]  /*9b10*/  @!P0 SYNCS.PHASECHK.TRANS64 P0, [R0+URZ], R3 ;  /* 0x00000003000085a7 */ /* 0x000ea400080010ff */
[----:B--2---:R-:W-:Y:S05]  /*9b20*/  @!P0 BRA `(.L_x_170) ;  /* 0xfffffffc00f08947 */ /* 0x004fea000383ffff */
[----:B------:R-:W-:Y:S05]  /*9b30*/  BRA `(.L_x_171) ;  /* 0xffffffa000207947 */ /* 0x000fea000383ffff */
.L_x_69:
[----:B-1----:R-:W-:-:S07]  /*9b40*/  MOV R0, UR7 ;  /* 0x0000000700007c02 */ /* 0x002fce0008000f00 */
.L_x_172:
[----:B-1----:R1:W2:Y:S02]  /*9b50*/  SYNCS.PHASECHK.TRANS64.TRYWAIT P0, [R0+URZ], R2 ;  /* 0x00000002000075a7 */ /* 0x0022a400080011ff */
[----:B--2---:R-:W-:Y:S05]  /*9b60*/  @!P0 NANOSLEEP.SYNCS 0x989680 ;  /* 0x009896800000895d */ /* 0x004fea0003900000 */
[----:B------:R-:W2:Y:S02]  /*9b70*/  @!P0 SYNCS.PHASECHK.TRANS64 P0, [R0+URZ], R2 ;  /* 0x00000002000085a7 */ /* 0x000ea400080010ff */
[----:B--2---:R-:W-:Y:S05]  /*9b80*/  @!P0 BRA `(.L_x_172) ;  /* 0xfffffffc00f08947 */ /* 0x004fea000383ffff */
[----:B------:R-:W-:Y:S05]  /*9b90*/  BRA `(.L_x_173) ;  /* 0xffffffa0002c7947 */ /* 0x000fea000383ffff */
.L_x_74:
[----:B--2---:R2:W3:Y:S02]  /*9ba0*/  SYNCS.PHASECHK.TRANS64.TRYWAIT P0, [R0+URZ+0xe0], R2 ;  /* 0x0000e002000075a7 */ /* 0x0044e400080011ff */
[----:B---3--:R-:W-:Y:S05]  /*9bb0*/  @!P0 NANOSLEEP.SYNCS 0x989680 ;  /* 0x009896800000895d */ /* 0x008fea0003900000 */
[----:B------:R-:W3:Y:S02]  /*9bc0*/  @!P0 SYNCS.PHASECHK.TRANS64 P0, [R0+URZ+0xe0], R2 ;  /* 0x0000e002000085a7 */ /* 0x000ee400080010ff */
[----:B---3--:R-:W-:Y:S05]  /*9bd0*/  @!P0 BRA `(.L_x_74) ;  /* 0xfffffffc00f08947 */ /* 0x008fea000383ffff */
[----:B------:R-:W-:Y:S05]  /*9be0*/  BRA `(.L_x_174) ;  /* 0xffffffa400387947 */ /* 0x000fea000383ffff */
.L_x_77:
[----:B------:R-:W-:Y:S07]  /*9bf0*/  MOV R0, UR7 ;  /* 0x0000000700007c02 */ /* 0x000fee0008000f00 */
.L_x_175:
[----:B--2---:R2:W3:Y:S02]  /*9c00*/  SYNCS.PHASECHK.TRANS64.TRYWAIT P0, [R0+URZ+0xd8], R2 ;  /* 0x0000d802000075a7 */ /* 0x0044e400080011ff */
[----:B---3--:R-:W-:Y:S05]  /*9c10*/  @!P0 NANOSLEEP.SYNCS 0x989680 ;  /* 0x009896800000895d */ /* 0x008fea0003900000 */
[----:B------:R-:W3:Y:S02]  /*9c20*/  @!P0 SYNCS.PHASECHK.TRANS64 P0, [R0+URZ+0xd8], R2 ;  /* 0x0000d802000085a7 */ /* 0x000ee400080010ff */
[----:B---3--:R-:W-:Y:S05]  /*9c30*/  @!P0 BRA `(.L_x_175) ;  /* 0xfffffffc00f08947 */ /* 0x008fea000383ffff */
[----:B------:R-:W-:Y:S05]  /*9c40*/  BRA `(.L_x_76) ;  /* 0xffffffa800187947 */ /* 0x000fea000383ffff */
.L_x_80:
[----:B------:R-:W-:Y:S07]  /*9c50*/  MOV R0, UR7 ;  /* 0x0000000700007c02 */ /* 0x000fee0008000f00 */
.L_x_176:
[----:B-1----:R1:W2:Y:S02]  /*9c60*/  SYNCS.PHASECHK.TRANS64.TRYWAIT P0, [R0+URZ+0xb0], R14 ;  /* 0x0000b00e000075a7 */ /* 0x0022a400080011ff */
[----:B--2---:R-:W-:Y:S05]  /*9c70*/  @!P0 NANOSLEEP.SYNCS 0x989680 ;  /* 0x009896800000895d */ /* 0x004fea0003900000 */
[----:B------:R-:W2:Y:S02]  /*9c80*/  @!P0 SYNCS.PHASECHK.TRANS64 P0, [R0+URZ+0xb0], R14 ;  /* 0x0000b00e000085a7 */ /* 0x000ea400080010ff */
[----:B--2---:R-:W-:Y:S05]  /*9c90*/  @!P0 BRA `(.L_x_176) ;  /* 0xfffffffc00f08947 */ /* 0x004fea000383ffff */
[----:B------:R-:W-:Y:S05]  /*9ca0*/  BRA `(.L_x_177) ;  /* 0xffffffa800907947 */ /* 0x000fea000383ffff */
.L_x_81:
[----:B------:R-:W-:Y:S07]  /*9cb0*/  MOV R0, UR7 ;  /* 0x0000000700007c02 */ /* 0x000fee0008000f00 */
.L_x_178:
[----:B-1----:R1:W2:Y:S02]  /*9cc0*/  SYNCS.PHASECHK.TRANS64.TRYWAIT P0, [R0+URZ+0xb8], R14 ;  /* 0x0000b80e000075a7 */ /* 0x0022a400080011ff */
[----:B--2---:R-:W-:Y:S05]  /*9cd0*/  @!P0 NANOSLEEP.SYNCS 0x989680 ;  /* 0x009896800000895d */ /* 0x004fea0003900000 */
[----:B------:R-:W2:Y:S02]  /*9ce0*/  @!P0 SYNCS.PHASECHK.TRANS64 P0, [R0+URZ+0xb8], R14 ;  /* 0x0000b80e000085a7 */ /* 0x000ea400080010ff */
[----:B--2---:R-:W-:Y:S05]  /*9cf0*/  @!P0 BRA `(.L_x_178) ;  /* 0xfffffffc00f08947 */ /* 0x004fea000383ffff */
[----:B------:R-:W-:Y:S05]  /*9d00*/  BRA `(.L_x_179) ;  /* 0xffffffa800cc7947 */ /* 0x000fea000383ffff */
.L_x_82:
[----:B------:R-:W-:Y:S07]  /*9d10*/  MOV R0, UR7 ;  /* 0x0000000700007c02 */ /* 0x000fee0008000f00 */
.L_x_180:
[----:B-1----:R1:W2:Y:S02]  /*9d20*/  SYNCS.PHASECHK.TRANS64.TRYWAIT P0, [R0+URZ+0xc0], R14 ;  /* 0x0000c00e000075a7 */ /* 0x0022a400080011ff */
[----:B--2---:R-:W-:Y:S05]  /*9d30*/  @!P0 NANOSLEEP.SYNCS 0x989680 ;  /* 0x009896800000895d */ /* 0x004fea0003900000 */
[----:B------:R-:W2:Y:S02]  /*9d40*/  @!P0 SYNCS.PHASECHK.TRANS64 P0, [R0+URZ+0xc0], R14 ;  /* 0x0000c00e000085a7 */ /* 0x000ea400080010ff */
[----:B--2---:R-:W-:Y:S05]  /*9d50*/  @!P0 BRA `(.L_x_180) ;  /* 0xfffffffc00f08947 */ /* 0x004fea000383ffff */
[----:B------:R-:W-:Y:S05]  /*9d60*/  BRA `(.L_x_181) ;  /* 0xffffffac00107947 */ /* 0x000fea000383ffff */
.L_x_83:
[----:B------:R-:W-:Y:S07]  /*9d70*/  MOV R0, UR7 ;  /* 0x0000000700007c02 */ /* 0x000fee0008000f00 */
.L_x_182:
[----:B-1----:R1:W2:Y:S02]  /*9d80*/  SYNCS.PHASECHK.TRANS64.TRYWAIT P0, [R0+URZ+0xc8], R14 ;  /* 0x0000c80e000075a7 */ /* 0x0022a400080011ff */
[----:B--2---:R-:W-:Y:S05]  /*9d90*/  @!P0 NANOSLEEP.SYNCS 0x989680 ;  /* 0x009896800000895d */ /* 0x004fea0003900000 */
[----:B------:R-:W2:Y:S02]  /*9da0*/  @!P0 SYNCS.PHASECHK.TRANS64 P0, [R0+URZ+0xc8], R14 ;  /* 0x0000c80e000085a7 */ /* 0x000ea400080010ff */
[----:B--2---:R-:W-:Y:S05]  /*9db0*/  @!P0 BRA `(.L_x_182) ;  /* 0xfffffffc00f08947 */ /* 0x004fea000383ffff */
[----:B------:R-:W-:Y:S05]  /*9dc0*/  BRA `(.L_x_183) ;  /* 0xffffffac00947947 */ /* 0x000fea000383ffff */
.L_x_85:
[----:B------:R-:W-:-:S07]  /*9dd0*/  MOV R0, UR7 ;  /* 0x0000000700007c02 */ /* 0x000fce0008000f00 */
.L_x_184:
[----:B-1----:R1:W3:Y:S02]  /*9de0*/  SYNCS.PHASECHK.TRANS64.TRYWAIT P0, [R0+URZ+0xb0], R2 ;  /* 0x0000b002000075a7 */ /* 0x0022e400080011ff */
[----:B---3--:R-:W-:Y:S05]  /*9df0*/  @!P0 NANOSLEEP.SYNCS 0x989680 ;  /* 0x009896800000895d */ /* 0x008fea0003900000 */
[----:B------:R-:W3:Y:S02]  /*9e00*/  @!P0 SYNCS.PHASECHK.TRANS64 P0, [R0+URZ+0xb0], R2 ;  /* 0x0000b002000085a7 */ /* 0x000ee400080010ff */
[----:B---3--:R-:W-:Y:S05]  /*9e10*/  @!P0 BRA `(.L_x_184) ;  /* 0xfffffffc00f08947 */ /* 0x008fea000383ffff */
[----:B------:R-:W-:Y:S05]  /*9e20*/  BRA `(.L_x_185) ;  /* 0xffffffb000047947 */ /* 0x000fea000383ffff */
.L_x_86:
[----:B-1----:R-:W-:-:S07]  /*9e30*/  MOV R0, UR7 ;  /* 0x0000000700007c02 */ /* 0x002fce0008000f00 */
.L_x_186:
[----:B-1----:R1:W3:Y:S02]  /*9e40*/  SYNCS.PHASECHK.TRANS64.TRYWAIT P0, [R0+URZ+0xb8], R2 ;  /* 0x0000b802000075a7 */ /* 0x0022e400080011ff */
[----:B---3--:R-:W-:Y:S05]  /*9e50*/  @!P0 NANOSLEEP.SYNCS 0x989680 ;  /* 0x009896800000895d */ /* 0x008fea0003900000 */
[----:B------:R-:W3:Y:S02]  /*9e60*/  @!P0 SYNCS.PHASECHK.TRANS64 P0, [R0+URZ+0xb8], R2 ;  /* 0x0000b802000085a7 */ /* 0x000ee400080010ff */
[----:B---3--:R-:W-:Y:S05]  /*9e70*/  @!P0 BRA `(.L_x_186) ;  /* 0xfffffffc00f08947 */ /* 0x008fea000383ffff */
[----:B------:R-:W-:Y:S05]  /*9e80*/  BRA `(.L_x_187) ;  /* 0xffffffac00f47947 */ /* 0x000fea000383ffff */
.L_x_87:
[----:B-1----:R-:W-:-:S07]  /*9e90*/  MOV R0, UR7 ;  /* 0x0000000700007c02 */ /* 0x002fce0008000f00 */
.L_x_188:
[----:B-1----:R1:W3:Y:S02]  /*9ea0*/  SYNCS.PHASECHK.TRANS64.TRYWAIT P0, [R0+URZ+0xc0], R2 ;  /* 0x0000c002000075a7 */ /* 0x0022e400080011ff */
[----:B---3--:R-:W-:Y:S05]  /*9eb0*/  @!P0 NANOSLEEP.SYNCS 0x989680 ;  /* 0x009896800000895d */ /* 0x008fea0003900000 */
[----:B------:R-:W3:Y:S02]  /*9ec0*/  @!P0 SYNCS.PHASECHK.TRANS64 P0, [R0+URZ+0xc0], R2 ;  /* 0x0000c002000085a7 */ /* 0x000ee400080010ff */
[----:B---3--:R-:W-:Y:S05]  /*9ed0*/  @!P0 BRA `(.L_x_188) ;  /* 0xfffffffc00f08947 */ /* 0x008fea000383ffff */
[----:B------:R-:W-:Y:S05]  /*9ee0*/  BRA `(.L_x_189) ;  /* 0xffffffac00e47947 */ /* 0x000fea000383ffff */
.L_x_89:
[----:B--2---:R2:W4:Y:S02]  /*9ef0*/  SYNCS.PHASECHK.TRANS64.TRYWAIT P0, [R0+URZ+0xe0], R2 ;  /* 0x0000e002000075a7 */ /* 0x00452400080011ff */
[----:B----4-:R-:W-:Y:S05]  /*9f00*/  @!P0 NANOSLEEP.SYNCS 0x989680 ;  /* 0x009896800000895d */ /* 0x010fea0003900000 */
[----:B------:R-:W4:Y:S02]  /*9f10*/  @!P0 SYNCS.PHASECHK.TRANS64 P0, [R0+URZ+0xe0], R2 ;  /* 0x0000e002000085a7 */ /* 0x000f2400080010ff */
[----:B----4-:R-:W-:Y:S05]  /*9f20*/  @!P0 BRA `(.L_x_89) ;  /* 0xfffffffc00f08947 */ /* 0x010fea000383ffff */
[----:B------:R-:W-:Y:S05]  /*9f30*/  BRA `(.L_x_190) ;  /* 0xffffffb000b87947 */ /* 0x000fea000383ffff */
.L_x_100:
[----:B-1----:R-:W-:Y:S04]  /*9f40*/  MOV R0, UR36 ;  /* 0x0000002400007c02 */ /* 0x002fe80008000f00 */
[----:B------:R1:W3:Y:S03]  /*9f50*/  SYNCS.PHASECHK.TRANS64.TRYWAIT P1, [R0+URZ+0x90], R3 ;  /* 0x00009003000075a7 */ /* 0x0002e600080211ff */
[----:B---3--:R-:W-:Y:S05]  /*9f60*/  @!P1 NANOSLEEP.SYNCS 0x989680 ;  /* 0x009896800000995d */ /* 0x008fea0003900000 */
[----:B------:R-:W3:Y:S02]  /*9f70*/  @!P1 SYNCS.PHASECHK.TRANS64 P1, [R0+URZ+0x90], R3 ;  /* 0x00009003000095a7 */ /* 0x000ee400080210ff */
[----:B---3--:R-:W-:Y:S05]  /*9f80*/  @!P1 BRA `(.L_x_100) ;  /* 0xfffffffc00ec9947 */ /* 0x008fea000383ffff */
[----:B------:R-:W-:Y:S05]  /*9f90*/  BRA `(.L_x_99) ;  /* 0xffffffbc00f07947 */ /* 0x000fea000383ffff */
.L_x_102:
[----:B-1----:R1:W2:Y:S02]  /*9fa0*/  SYNCS.PHASECHK.TRANS64.TRYWAIT P0, [R64+URZ+0x100], R2 ;  /* 0x00010002400075a7 */ /* 0x0022a400080011ff */
[----:B--2---:R-:W-:Y:S05]  /*9fb0*/  @!P0 NANOSLEEP.SYNCS 0x989680 ;  /* 0x009896800000895d */ /* 0x004fea0003900000 */
[----:B------:R-:W2:Y:S02]  /*9fc0*/  @!P0 SYNCS.PHASECHK.TRANS64 P0, [R64+URZ+0x100], R2 ;  /* 0x00010002400085a7 */ /* 0x000ea400080010ff */
[----:B--2---:R-:W-:Y:S05]  /*9fd0*/  @!P0 BRA `(.L_x_102) ;  /* 0xfffffffc00f08947 */ /* 0x004fea000383ffff */
[----:B------:R-:W-:Y:S05]  /*9fe0*/  BRA `(.L_x_101) ;  /* 0xffffffc0001c7947 */ /* 0x000fea000383ffff */
.L_x_111:
[----:B--2---:R2:W3:Y:S02]  /*9ff0*/  SYNCS.PHASECHK.TRANS64.TRYWAIT P0, [R2+URZ+0x90], R0 ;  /* 0x00009000020075a7 */ /* 0x0044e400080011ff */
[----:B---3--:R-:W-:Y:S05]  /*a000*/  @!P0 NANOSLEEP.SYNCS 0x989680 ;  /* 0x009896800000895d */ /* 0x008fea0003900000 */
[----:B------:R-:W3:Y:S02]  /*a010*/  @!P0 SYNCS.PHASECHK.TRANS64 P0, [R2+URZ+0x90], R0 ;  /* 0x00009000020085a7 */ /* 0x000ee400080010ff */
[----:B---3--:R-:W-:Y:S05]  /*a020*/  @!P0 BRA `(.L_x_111) ;  /* 0xfffffffc00f08947 */ /* 0x008fea000383ffff */
[----:B------:R-:W-:Y:S05]  /*a030*/  BRA `(.L_x_110) ;  /* 0xffffffcc00007947 */ /* 0x000fea000383ffff */
.L_x_119:
[----:B--2---:R2:W3:Y:S02]  /*a040*/  SYNCS.PHASECHK.TRANS64.TRYWAIT P0, [R0+URZ+0x90], R5 ;  /* 0x00009005000075a7 */ /* 0x0044e400080011ff */
[----:B---3--:R-:W-:Y:S05]  /*a050*/  @!P0 NANOSLEEP.SYNCS 0x989680 ;  /* 0x009896800000895d */ /* 0x008fea0003900000 */
[----:B------:R-:W3:Y:S02]  /*a060*/  @!P0 SYNCS.PHASECHK.TRANS64 P0, [R0+URZ+0x90], R5 ;  /* 0x00009005000085a7 */ /* 0x000ee400080010ff */
[----:B---3--:R-:W-:Y:S05]  /*a070*/  @!P0 BRA `(.L_x_119) ;  /* 0xfffffffc00f08947 */ /* 0x008fea000383ffff */
[----:B------:R-:W-:Y:S05]  /*a080*/  BRA `(.L_x_118) ;  /* 0xffffffd800047947 */ /* 0x000fea000383ffff */
.L_x_127:
[----:B--2---:R2:W3:Y:S02]  /*a090*/  SYNCS.PHASECHK.TRANS64.TRYWAIT P0, [R2+URZ+0x90], R0 ;  /* 0x00009000020075a7 */ /* 0x0044e400080011ff */
[----:B---3--:R-:W-:Y:S05]  /*a0a0*/  @!P0 NANOSLEEP.SYNCS 0x989680 ;  /* 0x009896800000895d */ /* 0x008fea0003900000 */
[----:B------:R-:W3:Y:S02]  /*a0b0*/  @!P0 SYNCS.PHASECHK.TRANS64 P0, [R2+URZ+0x90], R0 ;  /* 0x00009000020085a7 */ /* 0x000ee400080010ff */
[----:B---3--:R-:W-:Y:S05]  /*a0c0*/  @!P0 BRA `(.L_x_127) ;  /* 0xfffffffc00f08947 */ /* 0x008fea000383ffff */
[----:B------:R-:W-:Y:S05]  /*a0d0*/  BRA `(.L_x_126) ;  /* 0xffffffe400087947 */ /* 0x000fea000383ffff */
        .weak           $__internal_0_$__cuda_sm10x_tcgen05_guardrail_trap_col_being_dealloced_not_returned_by_alloc
        .type           $__internal_0_$__cuda_sm10x_tcgen05_guardrail_trap_col_being_dealloced_not_returned_by_alloc,@function
        .size           $__internal_0_$__cuda_sm10x_tcgen05_guardrail_trap_col_being_dealloced_not_returned_by_alloc,($__internal_1_$__cuda_sm10x_tcgen05_guardrail_trap_phase_invalid_during_alloc - $__internal_0_$__cuda_sm10x_tcgen05_guardrail_trap_col_being_dealloced_not_returned_by_alloc)
$__internal_0_$__cuda_sm10x_tcgen05_guardrail_trap_col_being_dealloced_not_returned_by_alloc:
[----:B------:R-:W-:Y:S05]  /*a0e0*/  BPT.TRAP 0x1 ;  /* 0x000000040000795c */ /* 0x000fea0000300000 */
[----:B------:R-:W-:-:S04]  /*a0f0*/  HFMA2 R3, -RZ, RZ, 0, 0 ;  /* 0x00000000ff037431 */ /* 0x000fc800000001ff */
[----:B------:R-:W-:Y:S05]  /*a100*/  RET.REL.NODEC R2 `(_ZN7cutlass13device_kernelINS_4gemm6kernel13GemmUniversalIN4cute5tupleIJiiiiEEENS1_10collective13CollectiveMmaINS1_35MainloopSm100TmaUmmaWarpSpecializedILi9ELi2ELi4ENS5_IJNS4_1CILi1EEESB_SB_EEEEENS5_IJNSA_ILi64EEENSA_ILi256EEENSA_ILi32EEEEEENS_10bfloat16_tENS5_IJlSB_lEEESI_NS5_IJSB_llEEENS4_8TiledMMAINS4_8MMA_AtomIJNS4_20SM100_MMA_F16BF16_SSISI_SI_fLi64ELi256ELNS4_4UMMA5MajorE0ELSP_1ELNSO_7ScaleInE0ELSQ_0EEEEEENS4_6LayoutISC_NS5_IJNSA_ILi0EEESU_SU_EEEEENS5_IJNS4_10UnderscoreESX_SX_EEEEENS4_13SM90_TMA_LOADENS4_14ComposedLayoutINS4_7SwizzleILi2ELi4ELi3EEENS4_18smem_ptr_flag_bitsILi16EEENST_INS5_IJNSA_ILi8EEESG_EEENS5_IJSG_SB_EEEEEEEvNS4_8identityES10_NS11_INS12_ILi3ELi4ELi3EEES15_NST_INS5_IJSE_S16_EEENS5_IJSB_SE_EEEEEEEvS1B_EENS_8epilogue10collective18CollectiveEpilogueINS1I_23Sm100TmaWarpSpecializedILi4ELi2ELi32ELb1ELb0EEEJSH_NS5_IJNST_ISE_SB_EES1N_EEESI_SJ_SI_SJ_NS1I_6fusion15FusionCallbacksIS1M_NS1P_17LinearCombinationISI_fSI_fLNS_15FloatRoundStyleE2EEESH_S1O_JEEENS4_5SM1004TMEM4LOAD26SM100_TMEM_LOAD_16dp256b8xES10_NS11_IS1C_S15_NST_INS5_IJS16_SE_EEENS5_IJSE_SB_EEEEEEENS4_17SM75_U32x4_LDSM_NENS4_14SM90_TMA_STOREES22_NS4_17SM90_U32x4_STSM_NENS4_39AutoVectorizingCopyWithAssumedAlignmentILi128EEEEEEvvEEEEvNT_6ParamsE) ;  /* 0xffffff5c02bc7950 */ /* 0x000fea0003c3ffff */
        .weak           $__internal_1_$__cuda_sm10x_tcgen05_guardrail_trap_phase_invalid_during_alloc
        .type           $__internal_1_$__cuda_sm10x_tcgen05_guardrail_trap_phase_invalid_during_alloc,@function
        .size           $__internal_1_$__cuda_sm10x_tcgen05_guardrail_trap_phase_invalid_during_alloc,($__internal_2_$__cuda_sm10x_tcgen05_guardrail_trap_unallocated_columns_being_dealloced - $__internal_1_$__cuda_sm10x_tcgen05_guardrail_trap_phase_invalid_during_alloc)
$__internal_1_$__cuda_sm10x_tcgen05_guardrail_trap_phase_invalid_during_alloc:
[----:B------:R-:W-:Y:S05]  /*a110*/  BPT.TRAP 0x1 ;  /* 0x000000040000795c */ /* 0x000fea0000300000 */
[----:B------:R-:W-:-:S04]  /*a120*/  MOV R3, 0x0 ;  /* 0x0000000000037802 */ /* 0x000fc80000000f00 */
[----:B------:R-:W-:Y:S05]  /*a130*/  RET.REL.NODEC R2 `(_ZN7cutlass13device_kernelINS_4gemm6kernel13GemmUniversalIN4cute5tupleIJiiiiEEENS1_10collective13CollectiveMmaINS1_35MainloopSm100TmaUmmaWarpSpecializedILi9ELi2ELi4ENS5_IJNS4_1CILi1EEESB_SB_EEEEENS5_IJNSA_ILi64EEENSA_ILi256EEENSA_ILi32EEEEEENS_10bfloat16_tENS5_IJlSB_lEEESI_NS5_IJSB_llEEENS4_8TiledMMAINS4_8MMA_AtomIJNS4_20SM100_MMA_F16BF16_SSISI_SI_fLi64ELi256ELNS4_4UMMA5MajorE0ELSP_1ELNSO_7ScaleInE0ELSQ_0EEEEEENS4_6LayoutISC_NS5_IJNSA_ILi0EEESU_SU_EEEEENS5_IJNS4_10UnderscoreESX_SX_EEEEENS4_13SM90_TMA_LOADENS4_14ComposedLayoutINS4_7SwizzleILi2ELi4ELi3EEENS4_18smem_ptr_flag_bitsILi16EEENST_INS5_IJNSA_ILi8EEESG_EEENS5_IJSG_SB_EEEEEEEvNS4_8identityES10_NS11_INS12_ILi3ELi4ELi3EEES15_NST_INS5_IJSE_S16_EEENS5_IJSB_SE_EEEEEEEvS1B_EENS_8epilogue10collective18CollectiveEpilogueINS1I_23Sm100TmaWarpSpecializedILi4ELi2ELi32ELb1ELb0EEEJSH_NS5_IJNST_ISE_SB_EES1N_EEESI_SJ_SI_SJ_NS1I_6fusion15FusionCallbacksIS1M_NS1P_17LinearCombinationISI_fSI_fLNS_15FloatRoundStyleE2EEESH_S1O_JEEENS4_5SM1004TMEM4LOAD26SM100_TMEM_LOAD_16dp256b8xES10_NS11_IS1C_S15_NST_INS5_IJS16_SE_EEENS5_IJSE_SB_EEEEEEENS4_17SM75_U32x4_LDSM_NENS4_14SM90_TMA_STOREES22_NS4_17SM90_U32x4_STSM_NENS4_39AutoVectorizingCopyWithAssumedAlignmentILi128EEEEEEvvEEEEvNT_6ParamsE) ;  /* 0xffffff5c02b07950 */ /* 0x000fea0003c3ffff */
        .weak           $__internal_2_$__cuda_sm10x_tcgen05_guardrail_trap_unallocated_columns_being_dealloced
        .type           $__internal_2_$__cuda_sm10x_tcgen05_guardrail_trap_unallocated_columns_being_dealloced,@function
        .size           $__internal_2_$__cuda_sm10x_tcgen05_guardrail_trap_unallocated_columns_being_dealloced,(.L_x_192 - $__internal_2_$__cuda_sm10x_tcgen05_guardrail_trap_unallocated_columns_being_dealloced)
$__internal_2_$__cuda_sm10x_tcgen05_guardrail_trap_unallocated_columns_being_dealloced:
[----:B------:R-:W-:Y:S05]  /*a140*/  BPT.TRAP 0x1 ;  /* 0x000000040000795c */ /* 0x000fea0000300000 */
[----:B------:R-:W-:-:S04]  /*a150*/  HFMA2 R3, -RZ, RZ, 0, 0 ;  /* 0x00000000ff037431 */ /* 0x000fc800000001ff */
[----:B------:R-:W-:Y:S05]  /*a160*/  RET.REL.NODEC R2 `(_ZN7cutlass13device_kernelINS_4gemm6kernel13GemmUniversalIN4cute5tupleIJiiiiEEENS1_10collective13CollectiveMmaINS1_35MainloopSm100TmaUmmaWarpSpecializedILi9ELi2ELi4ENS5_IJNS4_1CILi1EEESB_SB_EEEEENS5_IJNSA_ILi64EEENSA_ILi256EEENSA_ILi32EEEEEENS_10bfloat16_tENS5_IJlSB_lEEESI_NS5_IJSB_llEEENS4_8TiledMMAINS4_8MMA_AtomIJNS4_20SM100_MMA_F16BF16_SSISI_SI_fLi64ELi256ELNS4_4UMMA5MajorE0ELSP_1ELNSO_7ScaleInE0ELSQ_0EEEEEENS4_6LayoutISC_NS5_IJNSA_ILi0EEESU_SU_EEEEENS5_IJNS4_10UnderscoreESX_SX_EEEEENS4_13SM90_TMA_LOADENS4_14ComposedLayoutINS4_7SwizzleILi2ELi4ELi3EEENS4_18smem_ptr_flag_bitsILi16EEENST_INS5_IJNSA_ILi8EEESG_EEENS5_IJSG_SB_EEEEEEEvNS4_8identityES10_NS11_INS12_ILi3ELi4ELi3EEES15_NST_INS5_IJSE_S16_EEENS5_IJSB_SE_EEEEEEEvS1B_EENS_8epilogue10collective18CollectiveEpilogueINS1I_23Sm100TmaWarpSpecializedILi4ELi2ELi32ELb1ELb0EEEJSH_NS5_IJNST_ISE_SB_EES1N_EEESI_SJ_SI_SJ_NS1I_6fusion15FusionCallbacksIS1M_NS1P_17LinearCombinationISI_fSI_fLNS_15FloatRoundStyleE2EEESH_S1O_JEEENS4_5SM1004TMEM4LOAD26SM100_TMEM_LOAD_16dp256b8xES10_NS11_IS1C_S15_NST_INS5_IJS16_SE_EEENS5_IJSE_SB_EEEEEEENS4_17SM75_U32x4_LDSM_NENS4_14SM90_TMA_STOREES22_NS4_17SM90_U32x4_STSM_NENS4_39AutoVectorizingCopyWithAssumedAlignmentILi128EEEEEEvvEEEEvNT_6ParamsE) ;  /* 0xffffff5c02a47950 */ /* 0x000fea0003c3ffff */
.L_x_191:
[----:B------:R-:W-:-:S00]  /*a170*/  BRA `(.L_x_191) ;  /* 0xfffffffc00fc7947 */ /* 0x000fc0000383ffff */
[----:B------:R-:W-:-:S00]  /*a180*/  NOP ;  /* 0x0000000000007918 */ /* 0x000fc00000000000 */
[----:B------:R-:W-:-:S00]  /*a190*/  NOP ;  /* 0x0000000000007918 */ /* 0x000fc00000000000 */
[----:B------:R-:W-:-:S00]  /*a1a0*/  NOP ;  /* 0x0000000000007918 */ /* 0x000fc00000000000 */
[----:B------:R-:W-:-:S00]  /*a1b0*/  NOP ;  /* 0x0000000000007918 */ /* 0x000fc00000000000 */
[----:B------:R-:W-:-:S00]  /*a1c0*/  NOP ;  /* 0x0000000000007918 */ /* 0x000fc00000000000 */
[----:B------:R-:W-:-:S00]  /*a1d0*/  NOP ;  /* 0x0000000000007918 */ /* 0x000fc00000000000 */
[----:B------:R-:W-:-:S00]  /*a1e0*/  NOP ;  /* 0x0000000000007918 */ /* 0x000fc00000000000 */
[----:B------:R-:W-:-:S00]  /*a1f0*/  NOP ;  /* 0x0000000000007918 */ /* 0x000fc00000000000 */
.L_x_192:


//--------------------- .nv.global.init           --------------------------
	.section	.nv.global.init,"aw",@progbits
.nv.global.init:
	.type		$str$27,@object
	.size		$str$27,($str$28 - $str$27)
$str$27:
        /*0000*/ 	.byte	0x28, 0x61, 0x64, 0x64, 0x72, 0x65, 0x73, 0x73, 0x20, 0x26, 0x20, 0x6d, 0x61, 0x73, 0x6b, 0x29
        /*0010*/ 	.byte	0x20, 0x3d, 0x3d, 0x20, 0x30, 0x00
	.type		$str$28,@object
	.size		$str$28,($str$26 - $str$28)
$str$28:
        /*0016*/ 	.byte	0x2f, 0x74, 0x6d, 0x70, 0x2f, 0x63, 0x75, 0x74, 0x6c, 0x61, 0x73, 0x73, 0x5f, 0x73, 0x77, 0x65
        /*0026*/ 	.byte	0x65, 0x70, 0x5f, 0x73, 0x72, 0x63, 0x2f, 0x69, 0x6e, 0x63, 0x6c, 0x75, 0x64, 0x65, 0x2f, 0x63
        /*0036*/ 	.byte	0x75, 0x74, 0x65, 0x2f, 0x70, 0x6f, 0x69, 0x6e, 0x74, 0x65, 0x72, 0x5f, 0x66, 0x6c, 0x61, 0x67
        /*0046*/ 	.byte	0x67, 0x65, 0x64, 0x2e, 0x68, 0x70, 0x70, 0x00
	.type		$str$26,@object
	.size		$str$26,($str$25 - $str$26)
$str$26:
        /*004e*/ 	.byte	0x2f, 0x74, 0x6d, 0x70, 0x2f, 0x63, 0x75, 0x74, 0x6c, 0x61, 0x73, 0x73, 0x5f, 0x73, 0x77, 0x65
        /*005e*/ 	.byte	0x65, 0x70, 0x5f, 0x73, 0x72, 0x63, 0x2f, 0x69, 0x6e, 0x63, 0x6c, 0x75, 0x64, 0x65, 0x2f, 0x63
        /*006e*/ 	.byte	0x75, 0x74, 0x65, 0x2f, 0x61, 0x74, 0x6f, 0x6d, 0x2f, 0x63, 0x6f, 0x70, 0x79, 0x5f, 0x74, 0x72
        /*007e*/ 	.byte	0x61, 0x69, 0x74, 0x73, 0x5f, 0x73, 0x6d, 0x31, 0x30, 0x30, 0x2e, 0x68, 0x70, 0x70, 0x00
	.type		$str$25,@object
	.size		$str$25,(__unnamed_1 - $str$25)
$str$25:
        /*008d*/ 	.byte	0x28, 0x28, 0x75, 0x69, 0x6e, 0x74, 0x33, 0x32, 0x5f, 0x74, 0x28, 0x74, 0x68, 0x72, 0x65, 0x61
        /*009d*/ 	.byte	0x64, 0x49, 0x64, 0x78, 0x2e, 0x78, 0x29, 0x20, 0x2f, 0x20, 0x33, 0x32, 0x29, 0x20, 0x25, 0x20
        /*00ad*/ 	.byte	0x34, 0x29, 0x20, 0x3d, 0x3d, 0x20, 0x28, 0x28, 0x28, 0x74, 0x6d, 0x65, 0x6d, 0x5f, 0x61, 0x64
        /*00bd*/ 	.byte	0x64, 0x72, 0x20, 0x3e, 0x3e, 0x20, 0x31, 0x36, 0x29, 0x20, 0x2f, 0x20, 0x33, 0x32, 0x29, 0x20
        /*00cd*/ 	.byte	0x25, 0x20, 0x34, 0x29, 0x00
	.type		__unnamed_1,@object
	.size		__unnamed_1,(__unnamed_2 - __unnamed_1)
__unnamed_1:
        /*00d2*/ 	.byte	0x61, 0x75, 0x74, 0x6f, 0x20, 0x63, 0x75, 0x74, 0x65, 0x3a, 0x3a, 0x61, 0x73, 0x5f, 0x70, 0x6f
        /* <DEDUP_REMOVED lines=24> */
        /*0262*/ 	.byte	0x30, 0x39, 0x36, 0x3e, 0x3e, 0x3e, 0x3e, 0x5d, 0x00
	.type		__unnamed_2,@object
	.size		__unnamed_2,(.L_2 - __unnamed_2)
__unnamed_2:
        /* <DEDUP_REMOVED lines=46> */
        /*054b*/ 	.byte	0x75, 0x74, 0x65, 0x3a, 0x3a, 0x43, 0x3c, 0x30, 0x3e, 0x3e, 0x3e, 0x3e, 0x5d, 0x00
.L_2:


//--------------------- .nv.shared._ZN7cutlass13device_kernelINS_4gemm6kernel13GemmUniversalIN4cute5tupleIJiiiiEEENS1_10collective13CollectiveMmaINS1_35MainloopSm100TmaUmmaWarpSpecializedILi9ELi2ELi4ENS5_IJNS4_1CILi1EEESB_SB_EEEEENS5_IJNSA_ILi64EEENSA_ILi256EEENSA_ILi32EEEEEENS_10bfloat16_tENS5_IJlSB_lEEESI_NS5_IJSB_llEEENS4_8TiledMMAINS4_8MMA_AtomIJNS4_20SM100_MMA_F16BF16_SSISI_SI_fLi64ELi256ELNS4_4UMMA5MajorE0ELSP_1ELNSO_7ScaleInE0ELSQ_0EEEEEENS4_6LayoutISC_NS5_IJNSA_ILi0EEESU_SU_EEEEENS5_IJNS4_10UnderscoreESX_SX_EEEEENS4_13SM90_TMA_LOADENS4_14ComposedLayoutINS4_7SwizzleILi2ELi4ELi3EEENS4_18smem_ptr_flag_bitsILi16EEENST_INS5_IJNSA_ILi8EEESG_EEENS5_IJSG_SB_EEEEEEEvNS4_8identityES10_NS11_INS12_ILi3ELi4ELi3EEES15_NST_INS5_IJSE_S16_EEENS5_IJSB_SE_EEEEEEEvS1B_EENS_8epilogue10collective18CollectiveEpilogueINS1I_23Sm100TmaWarpSpecializedILi4ELi2ELi32ELb1ELb0EEEJSH_NS5_IJNST_ISE_SB_EES1N_EEESI_SJ_SI_SJ_NS1I_6fusion15FusionCallbacksIS1M_NS1P_17LinearCombinationISI_fSI_fLNS_15FloatRoundStyleE2EEESH_S1O_JEEENS4_5SM1004TMEM4LOAD26SM100_TMEM_LOAD_16dp256b8xES10_NS11_IS1C_S15_NST_INS5_IJS16_SE_EEENS5_IJSE_SB_EEEEEEENS4_17SM75_U32x4_LDSM_NENS4_14SM90_TMA_STOREES22_NS4_17SM90_U32x4_STSM_NENS4_39AutoVectorizingCopyWithAssumedAlignmentILi128EEEEEEvvEEEEvNT_6ParamsE --------------------------
	.section	.nv.shared._ZN7cutlass13device_kernelINS_4gemm6kernel13GemmUniversalIN4cute5tupleIJiiiiEEENS1_10collective13CollectiveMmaINS1_35MainloopSm100TmaUmmaWarpSpecializedILi9ELi2ELi4ENS5_IJNS4_1CILi1EEESB_SB_EEEEENS5_IJNSA_ILi64EEENSA_ILi256EEENSA_ILi32EEEEEENS_10bfloat16_tENS5_IJlSB_lEEESI_NS5_IJSB_llEEENS4_8TiledMMAINS4_8MMA_AtomIJNS4_20SM100_MMA_F16BF16_SSISI_SI_fLi64ELi256ELNS4_4UMMA5MajorE0ELSP_1ELNSO_7ScaleInE0ELSQ_0EEEEEENS4_6LayoutISC_NS5_IJNSA_ILi0EEESU_SU_EEEEENS5_IJNS4_10UnderscoreESX_SX_EEEEENS4_13SM90_TMA_LOADENS4_14ComposedLayoutINS4_7SwizzleILi2ELi4ELi3EEENS4_18smem_ptr_flag_bitsILi16EEENST_INS5_IJNSA_ILi8EEESG_EEENS5_IJSG_SB_EEEEEEEvNS4_8identityES10_NS11_INS12_ILi3ELi4ELi3EEES15_NST_INS5_IJSE_S16_EEENS5_IJSB_SE_EEEEEEEvS1B_EENS_8epilogue10collective18CollectiveEpilogueINS1I_23Sm100TmaWarpSpecializedILi4ELi2ELi32ELb1ELb0EEEJSH_NS5_IJNST_ISE_SB_EES1N_EEESI_SJ_SI_SJ_NS1I_6fusion15FusionCallbacksIS1M_NS1P_17LinearCombinationISI_fSI_fLNS_15FloatRoundStyleE2EEESH_S1O_JEEENS4_5SM1004TMEM4LOAD26SM100_TMEM_LOAD_16dp256b8xES10_NS11_IS1C_S15_NST_INS5_IJS16_SE_EEENS5_IJSE_SB_EEEEEEENS4_17SM75_U32x4_LDSM_NENS4_14SM90_TMA_STOREES22_NS4_17SM90_U32x4_STSM_NENS4_39AutoVectorizingCopyWithAssumedAlignmentILi128EEEEEEvvEEEEvNT_6ParamsE,"aw",@nobits
	.sectionflags	@""
	.align	16
	.zero		1024


//--------------------- .nv.shared.reserved.0     --------------------------
	.section	.nv.shared.reserved.0,"aw",@nobits
	.weak		__nv_reservedSMEM_offset_0_alias
	.size		__nv_reservedSMEM_offset_0_alias, 0, 64
	.other		__nv_reservedSMEM_offset_0_alias,@"STO_CUDA_RESERVED_SHARED STV_DEFAULT"
__nv_reservedSMEM_offset_0_alias:
	.zero		0
.nv.shared.reserved.0:
	.zero		64
	.weak		__nv_reservedSMEM_tcgen05_partition
	.type		__nv_reservedSMEM_tcgen05_partition,@object
	.size		__nv_reservedSMEM_tcgen05_partition,(.L_0 - __nv_reservedSMEM_tcgen05_partition)
__nv_reservedSMEM_tcgen05_partition:
	.zero		32
.L_0:


//--------------------- .nv.global                --------------------------
	.section	.nv.global,"aw",@nobits
.nv.global:
	.type		_ZN40_INTERNAL_a7939f4e_4_k_cu_187a0595_315024cute1_E,@object
	.size		_ZN40_INTERNAL_a7939f4e_4_k_cu_187a0595_315024cute1_E,(_ZN40_INTERNAL_a7939f4e_4_k_cu_187a0595_315024cuda3std3__45__cpo6cbeginE - _ZN40_INTERNAL_a7939f4e_4_k_cu_187a0595_315024cute1_E)
_ZN40_INTERNAL_a7939f4e_4_k_cu_187a0595_315024cute1_E:
	.zero		1
	.type		_ZN40_INTERNAL_a7939f4e_4_k_cu_187a0595_315024cuda3std3__45__cpo6cbeginE,@object
	.size		_ZN40_INTERNAL_a7939f4e_4_k_cu_187a0595_315024cuda3std3__45__cpo6cbeginE,(_ZN40_INTERNAL_a7939f4e_4_k_cu_187a0595_315024cuda3std3__48in_placeE - _ZN40_INTERNAL_a7939f4e_4_k_cu_187a0595_315024cuda3std3__45__cpo6cbeginE)
_ZN40_INTERNAL_a7939f4e_4_k_cu_187a0595_315024cuda3std3__45__cpo6cbeginE:
	.zero		1
	.type		_ZN40_INTERNAL_a7939f4e_4_k_cu_187a0595_315024cuda3std3__48in_placeE,@object
	.size		_ZN40_INTERNAL_a7939f4e_4_k_cu_187a0595_315024cuda3std3__48in_placeE,(_ZN40_INTERNAL_a7939f4e_4_k_cu_187a0595_315024cuda3std6ranges3__45__cpo9iter_moveE - _ZN40_INTERNAL_a7939f4e_4_k_cu_187a0595_315024cuda3std3__48in_placeE)
_ZN40_INTERNAL_a7939f4e_4_k_cu_187a0595_315024cuda3std3__48in_placeE:
	.zero		1
	.type		_ZN40_INTERNAL_a7939f4e_4_k_cu_187a0595_315024cuda3std6ranges3__45__cpo9iter_moveE,@object
	.size		_ZN40_INTERNAL_a7939f4e_4_k_cu_187a0595_315024cuda3std6ranges3__45__cpo9iter_moveE,(_ZN40_INTERNAL_a7939f4e_4_k_cu_187a0595_315024cuda3std3__45__cpo5beginE - _ZN40_INTERNAL_a7939f4e_4_k_cu_187a0595_315024cuda3std6ranges3__45__cpo9iter_moveE)
_ZN40_INTERNAL_a7939f4e_4_k_cu_187a0595_315024cuda3std6ranges3__45__cpo9iter_moveE:
	.zero		1
	.type		_ZN40_INTERNAL_a7939f4e_4_k_cu_187a0595_315024cuda3std3__45__cpo5beginE,@object
	.size		_ZN40_INTERNAL_a7939f4e_4_k_cu_187a0595_315024cuda3std3__45__cpo5beginE,(_ZN40_INTERNAL_a7939f4e_4_k_cu_187a0595_315024cuda3std3__442_GLOBAL__N__a7939f4e_4_k_cu_187a0595_315026ignoreE - _ZN40_INTERNAL_a7939f4e_4_k_cu_187a0595_315024cuda3std3__45__cpo5beginE)
_ZN40_INTERNAL_a7939f4e_4_k_cu_187a0595_315024cuda3std3__45__cpo5beginE:
	.zero		1
	.type		_ZN40_INTERNAL_a7939f4e_4_k_cu_187a0595_315024cuda3std3__442_GLOBAL__N__a7939f4e_4_k_cu_187a0595_315026ignoreE,@object
	.size		_ZN40_INTERNAL_a7939f4e_4_k_cu_187a0595_315024cuda3std3__442_GLOBAL__N__a7939f4e_4_k_cu_187a0595_315026ignoreE,(_ZN40_INTERNAL_a7939f4e_4_k_cu_187a0595_315024cute7productE - _ZN40_INTERNAL_a7939f4e_4_k_cu_187a0595_315024cuda3std3__442_GLOBAL__N__a7939f4e_4_k_cu_187a0595_315026ignoreE)
_ZN40_INTERNAL_a7939f4e_4_k_cu_187a0595_315024cuda3std3__442_GLOBAL__N__a7939f4e_4_k_cu_187a0595_315026ignoreE:
	.zero		1
	.type		_ZN40_INTERNAL_a7939f4e_4_k_cu_187a0595_315024cute7productE,@object
	.size		_ZN40_INTERNAL_a7939f4e_4_k_cu_187a0595_315024cute7productE,(_ZN40_INTERNAL_a7939f4e_4_k_cu_187a0595_315024cuda3std3__45__cpo3endE - _ZN40_INTERNAL_a7939f4e_4_k_cu_187a0595_315024cute7productE)
_ZN40_INTERNAL_a7939f4e_4_k_cu_187a0595_315024cute7productE:
	.zero		1
	.type		_ZN40_INTERNAL_a7939f4e_4_k_cu_187a0595_315024cuda3std3__45__cpo3endE,@object
	.size		_ZN40_INTERNAL_a7939f4e_4_k_cu_187a0595_315024cuda3std3__45__cpo3endE,(_ZN40_INTERNAL_a7939f4e_4_k_cu_187a0595_315024cuda3std3__419piecewise_constructE - _ZN40_INTERNAL_a7939f4e_4_k_cu_187a0595_315024cuda3std3__45__cpo3endE)
_ZN40_INTERNAL_a7939f4e_4_k_cu_187a0595_315024cuda3std3__45__cpo3endE:
	.zero		1
	.type		_ZN40_INTERNAL_a7939f4e_4_k_cu_187a0595_315024cuda3std3__419piecewise_constructE,@object
	.size		_ZN40_INTERNAL_a7939f4e_4_k_cu_187a0595_315024cuda3std3__419piecewise_constructE,(_ZN40_INTERNAL_a7939f4e_4_k_cu_187a0595_315024cuda3std3__45__cpo4cendE - _ZN40_INTERNAL_a7939f4e_4_k_cu_187a0595_315024cuda3std3__419piecewise_constructE)
_ZN40_INTERNAL_a7939f4e_4_k_cu_187a0595_315024cuda3std3__419piecewise_constructE:
	.zero		1
	.type		_ZN40_INTERNAL_a7939f4e_4_k_cu_187a0595_315024cuda3std3__45__cpo4cendE,@object
	.size		_ZN40_INTERNAL_a7939f4e_4_k_cu_187a0595_315024cuda3std3__45__cpo4cendE,(_ZN40_INTERNAL_a7939f4e_4_k_cu_187a0595_315024cuda3std6ranges3__45__cpo4swapE - _ZN40_INTERNAL_a7939f4e_4_k_cu_187a0595_315024cuda3std3__45__cpo4cendE)
_ZN40_INTERNAL_a7939f4e_4_k_cu_187a0595_315024cuda3std3__45__cpo4cendE:
	.zero		1
	.type		_ZN40_INTERNAL_a7939f4e_4_k_cu_187a0595_315024cuda3std6ranges3__45__cpo4swapE,@object
	.size		_ZN40_INTERNAL_a7939f4e_4_k_cu_187a0595_315024cuda3std6ranges3__45__cpo4swapE,(.L_10 - _ZN40_INTERNAL_a7939f4e_4_k_cu_187a0595_315024cuda3std6ranges3__45__cpo4swapE)
_ZN40_INTERNAL_a7939f4e_4_k_cu_187a0595_315024cuda3std6ranges3__45__cpo4swapE:
	.zero		1
.L_10:


//--------------------- .nv.constant0._ZN7cutlass13device_kernelINS_4gemm6kernel13GemmUniversalIN4cute5tupleIJiiiiEEENS1_10collective13CollectiveMmaINS1_35MainloopSm100TmaUmmaWarpSpecializedILi9ELi2ELi4ENS5_IJNS4_1CILi1EEESB_SB_EEEEENS5_IJNSA_ILi64EEENSA_ILi256EEENSA_ILi32EEEEEENS_10bfloat16_tENS5_IJlSB_lEEESI_NS5_IJSB_llEEENS4_8TiledMMAINS4_8MMA_AtomIJNS4_20SM100_MMA_F16BF16_SSISI_SI_fLi64ELi256ELNS4_4UMMA5MajorE0ELSP_1ELNSO_7ScaleInE0ELSQ_0EEEEEENS4_6LayoutISC_NS5_IJNSA_ILi0EEESU_SU_EEEEENS5_IJNS4_10UnderscoreESX_SX_EEEEENS4_13SM90_TMA_LOADENS4_14ComposedLayoutINS4_7SwizzleILi2ELi4ELi3EEENS4_18smem_ptr_flag_bitsILi16EEENST_INS5_IJNSA_ILi8EEESG_EEENS5_IJSG_SB_EEEEEEEvNS4_8identityES10_NS11_INS12_ILi3ELi4ELi3EEES15_NST_INS5_IJSE_S16_EEENS5_IJSB_SE_EEEEEEEvS1B_EENS_8epilogue10collective18CollectiveEpilogueINS1I_23Sm100TmaWarpSpecializedILi4ELi2ELi32ELb1ELb0EEEJSH_NS5_IJNST_ISE_SB_EES1N_EEESI_SJ_SI_SJ_NS1I_6fusion15FusionCallbacksIS1M_NS1P_17LinearCombinationISI_fSI_fLNS_15FloatRoundStyleE2EEESH_S1O_JEEENS4_5SM1004TMEM4LOAD26SM100_TMEM_LOAD_16dp256b8xES10_NS11_IS1C_S15_NST_INS5_IJS16_SE_EEENS5_IJSE_SB_EEEEEEENS4_17SM75_U32x4_LDSM_NENS4_14SM90_TMA_STOREES22_NS4_17SM90_U32x4_STSM_NENS4_39AutoVectorizingCopyWithAssumedAlignmentILi128EEEEEEvvEEEEvNT_6ParamsE --------------------------
	.section	.nv.constant0._ZN7cutlass13device_kernelINS_4gemm6kernel13GemmUniversalIN4cute5tupleIJiiiiEEENS1_10collective13CollectiveMmaINS1_35MainloopSm100TmaUmmaWarpSpecializedILi9ELi2ELi4ENS5_IJNS4_1CILi1EEESB_SB_EEEEENS5_IJNSA_ILi64EEENSA_ILi256EEENSA_ILi32EEEEEENS_10bfloat16_tENS5_IJlSB_lEEESI_NS5_IJSB_llEEENS4_8TiledMMAINS4_8MMA_AtomIJNS4_20SM100_MMA_F16BF16_SSISI_SI_fLi64ELi256ELNS4_4UMMA5MajorE0ELSP_1ELNSO_7ScaleInE0ELSQ_0EEEEEENS4_6LayoutISC_NS5_IJNSA_ILi0EEESU_SU_EEEEENS5_IJNS4_10UnderscoreESX_SX_EEEEENS4_13SM90_TMA_LOADENS4_14ComposedLayoutINS4_7SwizzleILi2ELi4ELi3EEENS4_18smem_ptr_flag_bitsILi16EEENST_INS5_IJNSA_ILi8EEESG_EEENS5_IJSG_SB_EEEEEEEvNS4_8identityES10_NS11_INS12_ILi3ELi4ELi3EEES15_NST_INS5_IJSE_S16_EEENS5_IJSB_SE_EEEEEEEvS1B_EENS_8epilogue10collective18CollectiveEpilogueINS1I_23Sm100TmaWarpSpecializedILi4ELi2ELi32ELb1ELb0EEEJSH_NS5_IJNST_ISE_SB_EES1N_EEESI_SJ_SI_SJ_NS1I_6fusion15FusionCallbacksIS1M_NS1P_17LinearCombinationISI_fSI_fLNS_15FloatRoundStyleE2EEESH_S1O_JEEENS4_5SM1004TMEM4LOAD26SM100_TMEM_LOAD_16dp256b8xES10_NS11_IS1C_S15_NST_INS5_IJS16_SE_EEENS5_IJSE_SB_EEEEEEENS4_17SM75_U32x4_LDSM_NENS4_14SM90_TMA_STOREES22_NS4_17SM90_U32x4_STSM_NENS4_39AutoVectorizingCopyWithAssumedAlignmentILi128EEEEEEvvEEEEvNT_6ParamsE,"a",@progbits
	.sectionflags	@""
	.align	4
.nv.constant0._ZN7cutlass13device_kernelINS_4gemm6kernel13GemmUniversalIN4cute5tupleIJiiiiEEENS1_10collective13CollectiveMmaINS1_35MainloopSm100TmaUmmaWarpSpecializedILi9ELi2ELi4ENS5_IJNS4_1CILi1EEESB_SB_EEEEENS5_IJNSA_ILi64EEENSA_ILi256EEENSA_ILi32EEEEEENS_10bfloat16_tENS5_IJlSB_lEEESI_NS5_IJSB_llEEENS4_8TiledMMAINS4_8MMA_AtomIJNS4_20SM100_MMA_F16BF16_SSISI_SI_fLi64ELi256ELNS4_4UMMA5MajorE0ELSP_1ELNSO_7ScaleInE0ELSQ_0EEEEEENS4_6LayoutISC_NS5_IJNSA_ILi0EEESU_SU_EEEEENS5_IJNS4_10UnderscoreESX_SX_EEEEENS4_13SM90_TMA_LOADENS4_14ComposedLayoutINS4_7SwizzleILi2ELi4ELi3EEENS4_18smem_ptr_flag_bitsILi16EEENST_INS5_IJNSA_ILi8EEESG_EEENS5_IJSG_SB_EEEEEEEvNS4_8identityES10_NS11_INS12_ILi3ELi4ELi3EEES15_NST_INS5_IJSE_S16_EEENS5_IJSB_SE_EEEEEEEvS1B_EENS_8epilogue10collective18CollectiveEpilogueINS1I_23Sm100TmaWarpSpecializedILi4ELi2ELi32ELb1ELb0EEEJSH_NS5_IJNST_ISE_SB_EES1N_EEESI_SJ_SI_SJ_NS1I_6fusion15FusionCallbacksIS1M_NS1P_17LinearCombinationISI_fSI_fLNS_15FloatRoundStyleE2EEESH_S1O_JEEENS4_5SM1004TMEM4LOAD26SM100_TMEM_LOAD_16dp256b8xES10_NS11_IS1C_S15_NST_INS5_IJS16_SE_EEENS5_IJSE_SB_EEEEEEENS4_17SM75_U32x4_LDSM_NENS4_14SM90_TMA_STOREES22_NS4_17SM90_U32x4_STSM_NENS4_39AutoVectorizingCopyWithAssumedAlignmentILi128EEEEEEvvEEEEvNT_6ParamsE:
	.zero		2944


//--------------------- SYMBOLS --------------------------

	.type		.nv.reservedSmem.offset0,@object
	.size		.nv.reservedSmem.offset0,0x4
	.type		.nv.reservedSmem.cap,@object
	.size		.nv.reservedSmem.cap,0x4
	.type		__assertfail,@function
